// auto-generated by cutlass_sweep.gemm — config: {"arch": "sm_100", "cluster_m": 4, "cluster_n": 1, "dtype": "bf16", "dtype_b": "bf16", "layout": "nt", "stages": 0, "tile_k": 64, "tile_m": 128, "tile_n": 256}
#include "cutlass/cutlass.h"
#include "cutlass/gemm/collective/collective_builder.hpp"
#include "cutlass/gemm/device/gemm_universal_adapter.h"
#include "cutlass/gemm/kernel/gemm_universal.hpp"
#include "cutlass/epilogue/collective/collective_builder.hpp"

using ElemA = cutlass::bfloat16_t;
using ElemB = cutlass::bfloat16_t;
using ElemCD = cutlass::bfloat16_t;
using Acc  = float;
using TileShape    = cute::Shape<cute::_128, cute::_256, cute::_64>;
using ClusterShape = cute::Shape<cute::_4, cute::_1, cute::_1>;

using CollectiveEpilogue = typename cutlass::epilogue::collective::CollectiveBuilder<
    cutlass::arch::Sm100, cutlass::arch::OpClassTensorOp,
    TileShape, ClusterShape,
    cutlass::epilogue::collective::EpilogueTileAuto,
    Acc, Acc,
    ElemCD, cutlass::layout::RowMajor, 128 / cutlass::sizeof_bits<ElemCD>::value,
    ElemCD, cutlass::layout::RowMajor, 128 / cutlass::sizeof_bits<ElemCD>::value,
    cutlass::epilogue::collective::EpilogueScheduleAuto
  >::CollectiveOp;

using CollectiveMainloop = typename cutlass::gemm::collective::CollectiveBuilder<
    cutlass::arch::Sm100, cutlass::arch::OpClassTensorOp,
    ElemA, cutlass::layout::RowMajor, 128 / cutlass::sizeof_bits<ElemA>::value,
    ElemB, cutlass::layout::ColumnMajor, 128 / cutlass::sizeof_bits<ElemB>::value,
    Acc,
    TileShape, ClusterShape,
    cutlass::gemm::collective::StageCountAutoCarveout<static_cast<int>(sizeof(typename CollectiveEpilogue::SharedStorage))>,
    cutlass::gemm::collective::KernelScheduleAuto
  >::CollectiveOp;

using GemmKernel = cutlass::gemm::kernel::GemmUniversal<
    cute::Shape<int,int,int,int>,
    CollectiveMainloop,
    CollectiveEpilogue
>;
using Gemm = cutlass::gemm::device::GemmUniversalAdapter<GemmKernel>;

// Force the device kernel symbol into the cubin without needing a host main.
auto* _anchor = &cutlass::device_kernel<GemmKernel>;


// ===== COMPILED SASS (sm_100a) =====

	.target	sm_100a

	.elftype	@"ET_EXEC"


//--------------------- .note.nv.tkinfo           --------------------------
	.section	.note.nv.tkinfo,"",@"SHT_NOTE"
	.sectionflags	@"SHF_NOTE_NV_TKINFO"
	.tkinfo
        /*0018*/ 	.word	0x00000002
        /*0030*/ 	.string	""
        /*0030*/ 	.string	"ptxas"
        /*0030*/ 	.string	"Cuda compilation tools, release 13.0, V13.0.88"
        /*0030*/ 	.string	"Build cuda_13.0.r13.0/compiler.36424714_0"
        /*0030*/ 	.string	"-arch sm_100a -m 64 "



//--------------------- .note.nv.cuinfo           --------------------------
	.section	.note.nv.cuinfo,"",@"SHT_NOTE"
	.sectionflags	@"SHF_NOTE_NV_CUINFO"
        /*0018*/ 	.short	0x0002
        /*001a*/ 	.short	0x0064
        /*001c*/ 	.short	0x0082
	.zero		2


//--------------------- .nv.info                  --------------------------
	.section	.nv.info,"",@"SHT_CUDA_INFO"
	.align	4


	//----- nvinfo : EIATTR_REGCOUNT
	.align		4
        /*0000*/ 	.byte	0x04, 0x2f
        /*0002*/ 	.short	(.L_19 - .L_18)
	.align		4
.L_18:
        /*0004*/ 	.word	index@(_ZN7cutlass13device_kernelINS_4gemm6kernel13GemmUniversalIN4cute5tupleIJiiiiEEENS1_10collective13CollectiveMmaINS1_35MainloopSm100TmaUmmaWarpSpecializedILi8ELi2ELi4ENS5_IJNS4_1CILi4EEENSA_ILi1EEESC_EEEEENS5_IJNSA_ILi128EEENSA_ILi256EEENSA_ILi64EEEEEENS_10bfloat16_tENS5_IJlSC_lEEESJ_SK_NS4_8TiledMMAINS4_8MMA_AtomIJNS4_26SM100_MMA_F16BF16_2x1SM_SSISJ_SJ_fLi128ELi256ELNS4_4UMMA5MajorE0ELSP_0ELNSO_7ScaleInE0ELSQ_0EEEEEENS4_6LayoutINS5_IJSC_SC_SC_EEENS5_IJNSA_ILi0EEESV_SV_EEEEENS5_IJNS4_10UnderscoreESY_SY_EEEEENS4_18SM100_TMA_2SM_LOADENS4_14ComposedLayoutINS4_7SwizzleILi3ELi4ELi3EEENS4_18smem_ptr_flag_bitsILi16EEENST_INS5_IJNSA_ILi8EEESH_EEENS5_IJSH_SC_EEEEEEEvNS4_8identityENS4_28SM100_TMA_2SM_LOAD_MULTICASTES1B_vS1C_EENS_8epilogue10collective18CollectiveEpilogueINS1F_23Sm100TmaWarpSpecializedILi4ELi2ELi32ELb1ELb0EEEJNS5_IJSH_SG_SH_EEENS5_IJNST_ISH_SC_EENST_INS5_IJNSA_ILi32EEENSA_ILi2EEEEEENS5_IJSC_SF_EEEEEEEESJ_SK_SJ_SK_NS1F_6fusion15FusionCallbacksIS1J_NS1S_17LinearCombinationISJ_fSJ_fLNS_15FloatRoundStyleE2EEES1K_S1R_JEEENS4_5SM1004TMEM4LOAD26SM100_TMEM_LOAD_32dp32b32xENS4_13SM90_TMA_LOADENS12_INS13_ILi2ELi4ELi3EEES16_NST_INS5_IJS17_S1M_EEENS5_IJS1M_SC_EEEEEEENS4_39AutoVectorizingCopyWithAssumedAlignmentILi128EEENS4_14SM90_TMA_STOREES27_S29_S29_EEEvvEEEEvNT_6ParamsE)
        /*0008*/ 	.word	0x00000076


	//----- nvinfo : EIATTR_FRAME_SIZE
	.align		4
.L_19:
        /*000c*/ 	.byte	0x04, 0x11
        /*000e*/ 	.short	(.L_21 - .L_20)
	.align		4
.L_20:
        /*0010*/ 	.word	index@($__internal_2_$__cuda_sm10x_tcgen05_guardrail_trap_unallocated_columns_being_dealloced)
        /*0014*/ 	.word	0x00000000


	//----- nvinfo : EIATTR_FRAME_SIZE
	.align		4
.L_21:
        /*0018*/ 	.byte	0x04, 0x11
        /*001a*/ 	.short	(.L_23 - .L_22)
	.align		4
.L_22:
        /*001c*/ 	.word	index@($__internal_1_$__cuda_sm10x_tcgen05_guardrail_trap_phase_invalid_during_alloc)
        /*0020*/ 	.word	0x00000000


	//----- nvinfo : EIATTR_FRAME_SIZE
	.align		4
.L_23:
        /*0024*/ 	.byte	0x04, 0x11
        /*0026*/ 	.short	(.L_25 - .L_24)
	.align		4
.L_24:
        /*0028*/ 	.word	index@($__internal_0_$__cuda_sm10x_tcgen05_guardrail_trap_col_being_dealloced_not_returned_by_alloc)
        /*002c*/ 	.word	0x00000000


	//----- nvinfo : EIATTR_FRAME_SIZE
	.align		4
.L_25:
        /*0030*/ 	.byte	0x04, 0x11
        /*0032*/ 	.short	(.L_27 - .L_26)
	.align		4
.L_26:
        /*0034*/ 	.word	index@(_ZN7cutlass13device_kernelINS_4gemm6kernel13GemmUniversalIN4cute5tupleIJiiiiEEENS1_10collective13CollectiveMmaINS1_35MainloopSm100TmaUmmaWarpSpecializedILi8ELi2ELi4ENS5_IJNS4_1CILi4EEENSA_ILi1EEESC_EEEEENS5_IJNSA_ILi128EEENSA_ILi256EEENSA_ILi64EEEEEENS_10bfloat16_tENS5_IJlSC_lEEESJ_SK_NS4_8TiledMMAINS4_8MMA_AtomIJNS4_26SM100_MMA_F16BF16_2x1SM_SSISJ_SJ_fLi128ELi256ELNS4_4UMMA5MajorE0ELSP_0ELNSO_7ScaleInE0ELSQ_0EEEEEENS4_6LayoutINS5_IJSC_SC_SC_EEENS5_IJNSA_ILi0EEESV_SV_EEEEENS5_IJNS4_10UnderscoreESY_SY_EEEEENS4_18SM100_TMA_2SM_LOADENS4_14ComposedLayoutINS4_7SwizzleILi3ELi4ELi3EEENS4_18smem_ptr_flag_bitsILi16EEENST_INS5_IJNSA_ILi8EEESH_EEENS5_IJSH_SC_EEEEEEEvNS4_8identityENS4_28SM100_TMA_2SM_LOAD_MULTICASTES1B_vS1C_EENS_8epilogue10collective18CollectiveEpilogueINS1F_23Sm100TmaWarpSpecializedILi4ELi2ELi32ELb1ELb0EEEJNS5_IJSH_SG_SH_EEENS5_IJNST_ISH_SC_EENST_INS5_IJNSA_ILi32EEENSA_ILi2EEEEEENS5_IJSC_SF_EEEEEEEESJ_SK_SJ_SK_NS1F_6fusion15FusionCallbacksIS1J_NS1S_17LinearCombinationISJ_fSJ_fLNS_15FloatRoundStyleE2EEES1K_S1R_JEEENS4_5SM1004TMEM4LOAD26SM100_TMEM_LOAD_32dp32b32xENS4_13SM90_TMA_LOADENS12_INS13_ILi2ELi4ELi3EEES16_NST_INS5_IJS17_S1M_EEENS5_IJS1M_SC_EEEEEEENS4_39AutoVectorizingCopyWithAssumedAlignmentILi128EEENS4_14SM90_TMA_STOREES27_S29_S29_EEEvvEEEEvNT_6ParamsE)
        /*0038*/ 	.word	0x00000000


	//----- nvinfo : EIATTR_MIN_STACK_SIZE
	.align		4
.L_27:
        /*003c*/ 	.byte	0x04, 0x12
        /*003e*/ 	.short	(.L_29 - .L_28)
	.align		4
.L_28:
        /*0040*/ 	.word	index@(_ZN7cutlass13device_kernelINS_4gemm6kernel13GemmUniversalIN4cute5tupleIJiiiiEEENS1_10collective13CollectiveMmaINS1_35MainloopSm100TmaUmmaWarpSpecializedILi8ELi2ELi4ENS5_IJNS4_1CILi4EEENSA_ILi1EEESC_EEEEENS5_IJNSA_ILi128EEENSA_ILi256EEENSA_ILi64EEEEEENS_10bfloat16_tENS5_IJlSC_lEEESJ_SK_NS4_8TiledMMAINS4_8MMA_AtomIJNS4_26SM100_MMA_F16BF16_2x1SM_SSISJ_SJ_fLi128ELi256ELNS4_4UMMA5MajorE0ELSP_0ELNSO_7ScaleInE0ELSQ_0EEEEEENS4_6LayoutINS5_IJSC_SC_SC_EEENS5_IJNSA_ILi0EEESV_SV_EEEEENS5_IJNS4_10UnderscoreESY_SY_EEEEENS4_18SM100_TMA_2SM_LOADENS4_14ComposedLayoutINS4_7SwizzleILi3ELi4ELi3EEENS4_18smem_ptr_flag_bitsILi16EEENST_INS5_IJNSA_ILi8EEESH_EEENS5_IJSH_SC_EEEEEEEvNS4_8identityENS4_28SM100_TMA_2SM_LOAD_MULTICASTES1B_vS1C_EENS_8epilogue10collective18CollectiveEpilogueINS1F_23Sm100TmaWarpSpecializedILi4ELi2ELi32ELb1ELb0EEEJNS5_IJSH_SG_SH_EEENS5_IJNST_ISH_SC_EENST_INS5_IJNSA_ILi32EEENSA_ILi2EEEEEENS5_IJSC_SF_EEEEEEEESJ_SK_SJ_SK_NS1F_6fusion15FusionCallbacksIS1J_NS1S_17LinearCombinationISJ_fSJ_fLNS_15FloatRoundStyleE2EEES1K_S1R_JEEENS4_5SM1004TMEM4LOAD26SM100_TMEM_LOAD_32dp32b32xENS4_13SM90_TMA_LOADENS12_INS13_ILi2ELi4ELi3EEES16_NST_INS5_IJS17_S1M_EEENS5_IJS1M_SC_EEEEEEENS4_39AutoVectorizingCopyWithAssumedAlignmentILi128EEENS4_14SM90_TMA_STOREES27_S29_S29_EEEvvEEEEvNT_6ParamsE)
        /*0044*/ 	.word	0x00000000
.L_29:


//--------------------- .nv.compat                --------------------------
	.section	.nv.compat,"",@"SHT_CUDA_COMPAT_INFO"
	.align	4
        /*0000*/ 	.byte	0x02, 0x09, 0x01, 0x00, 0x02, 0x02, 0x02, 0x00, 0x02, 0x05, 0x05, 0x00, 0x03, 0x07, 0x01, 0x01
        /*0010*/ 	.byte	0x02, 0x03, 0x01, 0x00, 0x02, 0x06, 0x01, 0x00, 0x04, 0x0b, 0x08, 0x00, 0x09, 0x00, 0x00, 0x00
        /*0020*/ 	.byte	0x00, 0x00, 0x00, 0x00


//--------------------- .nv.info._ZN7cutlass13device_kernelINS_4gemm6kernel13GemmUniversalIN4cute5tupleIJiiiiEEENS1_10collective13CollectiveMmaINS1_35MainloopSm100TmaUmmaWarpSpecializedILi8ELi2ELi4ENS5_IJNS4_1CILi4EEENSA_ILi1EEESC_EEEEENS5_IJNSA_ILi128EEENSA_ILi256EEENSA_ILi64EEEEEENS_10bfloat16_tENS5_IJlSC_lEEESJ_SK_NS4_8TiledMMAINS4_8MMA_AtomIJNS4_26SM100_MMA_F16BF16_2x1SM_SSISJ_SJ_fLi128ELi256ELNS4_4UMMA5MajorE0ELSP_0ELNSO_7ScaleInE0ELSQ_0EEEEEENS4_6LayoutINS5_IJSC_SC_SC_EEENS5_IJNSA_ILi0EEESV_SV_EEEEENS5_IJNS4_10UnderscoreESY_SY_EEEEENS4_18SM100_TMA_2SM_LOADENS4_14ComposedLayoutINS4_7SwizzleILi3ELi4ELi3EEENS4_18smem_ptr_flag_bitsILi16EEENST_INS5_IJNSA_ILi8EEESH_EEENS5_IJSH_SC_EEEEEEEvNS4_8identityENS4_28SM100_TMA_2SM_LOAD_MULTICASTES1B_vS1C_EENS_8epilogue10collective18CollectiveEpilogueINS1F_23Sm100TmaWarpSpecializedILi4ELi2ELi32ELb1ELb0EEEJNS5_IJSH_SG_SH_EEENS5_IJNST_ISH_SC_EENST_INS5_IJNSA_ILi32EEENSA_ILi2EEEEEENS5_IJSC_SF_EEEEEEEESJ_SK_SJ_SK_NS1F_6fusion15FusionCallbacksIS1J_NS1S_17LinearCombinationISJ_fSJ_fLNS_15FloatRoundStyleE2EEES1K_S1R_JEEENS4_5SM1004TMEM4LOAD26SM100_TMEM_LOAD_32dp32b32xENS4_13SM90_TMA_LOADENS12_INS13_ILi2ELi4ELi3EEES16_NST_INS5_IJS17_S1M_EEENS5_IJS1M_SC_EEEEEEENS4_39AutoVectorizingCopyWithAssumedAlignmentILi128EEENS4_14SM90_TMA_STOREES27_S29_S29_EEEvvEEEEvNT_6ParamsE --------------------------
	.section	.nv.info._ZN7cutlass13device_kernelINS_4gemm6kernel13GemmUniversalIN4cute5tupleIJiiiiEEENS1_10collective13CollectiveMmaINS1_35MainloopSm100TmaUmmaWarpSpecializedILi8ELi2ELi4ENS5_IJNS4_1CILi4EEENSA_ILi1EEESC_EEEEENS5_IJNSA_ILi128EEENSA_ILi256EEENSA_ILi64EEEEEENS_10bfloat16_tENS5_IJlSC_lEEESJ_SK_NS4_8TiledMMAINS4_8MMA_AtomIJNS4_26SM100_MMA_F16BF16_2x1SM_SSISJ_SJ_fLi128ELi256ELNS4_4UMMA5MajorE0ELSP_0ELNSO_7ScaleInE0ELSQ_0EEEEEENS4_6LayoutINS5_IJSC_SC_SC_EEENS5_IJNSA_ILi0EEESV_SV_EEEEENS5_IJNS4_10UnderscoreESY_SY_EEEEENS4_18SM100_TMA_2SM_LOADENS4_14ComposedLayoutINS4_7SwizzleILi3ELi4ELi3EEENS4_18smem_ptr_flag_bitsILi16EEENST_INS5_IJNSA_ILi8EEESH_EEENS5_IJSH_SC_EEEEEEEvNS4_8identityENS4_28SM100_TMA_2SM_LOAD_MULTICASTES1B_vS1C_EENS_8epilogue10collective18CollectiveEpilogueINS1F_23Sm100TmaWarpSpecializedILi4ELi2ELi32ELb1ELb0EEEJNS5_IJSH_SG_SH_EEENS5_IJNST_ISH_SC_EENST_INS5_IJNSA_ILi32EEENSA_ILi2EEEEEENS5_IJSC_SF_EEEEEEEESJ_SK_SJ_SK_NS1F_6fusion15FusionCallbacksIS1J_NS1S_17LinearCombinationISJ_fSJ_fLNS_15FloatRoundStyleE2EEES1K_S1R_JEEENS4_5SM1004TMEM4LOAD26SM100_TMEM_LOAD_32dp32b32xENS4_13SM90_TMA_LOADENS12_INS13_ILi2ELi4ELi3EEES16_NST_INS5_IJS17_S1M_EEENS5_IJS1M_SC_EEEEEEENS4_39AutoVectorizingCopyWithAssumedAlignmentILi128EEENS4_14SM90_TMA_STOREES27_S29_S29_EEEvvEEEEvNT_6ParamsE,"",@"SHT_CUDA_INFO"
	.sectionflags	@""
	.align	4


	//----- nvinfo : EIATTR_CUDA_API_VERSION
	.align		4
        /*0000*/ 	.byte	0x04, 0x37
        /*0002*/ 	.short	(.L_31 - .L_30)
.L_30:
        /*0004*/ 	.word	0x00000082


	//----- nvinfo : EIATTR_KPARAM_INFO
	.align		4
.L_31:
        /*0008*/ 	.byte	0x04, 0x17
        /*000a*/ 	.short	(.L_33 - .L_32)
.L_32:
        /*000c*/ 	.word	0x00000000
        /*0010*/ 	.short	0x0000
        /*0012*/ 	.short	0x0000
        /*0014*/ 	.byte	0x00, 0xf0, 0x01, 0x20


	//----- nvinfo : EIATTR_AT_ENTRY_FRAGMENTS
	.align		4
.L_33:
        /*0018*/ 	.byte	0x04, 0x4f
        /*001a*/ 	.short	(.L_35 - .L_34)


	//   ....[0]....
.L_34:
        /*001c*/ 	.word	0x00000007


	//----- nvinfo : EIATTR_RESERVED_SMEM_USED
	.align		4
.L_35:
        /*0020*/ 	.byte	0x01, 0x41
	.zero		2


	//----- nvinfo : EIATTR_SPARSE_MMA_MASK
	.align		4
        /*0024*/ 	.byte	0x03, 0x50
        /*0026*/ 	.short	0x0000


	//----- nvinfo : EIATTR_TCGEN05_2CTA_USED
	.align		4
        /*0028*/ 	.byte	0x01, 0x52
	.zero		2


	//----- nvinfo : EIATTR_MAXREG_COUNT
	.align		4
        /*002c*/ 	.byte	0x03, 0x1b
        /*002e*/ 	.short	0x00ff


	//----- nvinfo : EIATTR_NUM_BARRIERS
	.align		4
        /*0030*/ 	.byte	0x02, 0x4c
        /*0032*/ 	.byte	0x07
	.zero		1


	//----- nvinfo : EIATTR_EXTERNS
	.align		4
        /*0034*/ 	.byte	0x04, 0x0f
        /*0036*/ 	.short	(.L_37 - .L_36)


	//   ....[0]....
	.align		4
.L_36:
        /*0038*/ 	.word	index@(__assertfail)


	//----- nvinfo : EIATTR_MERCURY_ISA_VERSION
	.align		4
.L_37:
        /*003c*/ 	.byte	0x03, 0x5f
        /*003e*/ 	.short	0x0101


	//----- nvinfo : EIATTR_INT_WARP_WIDE_INSTR_OFFSETS
	.align		4
        /*0040*/ 	.byte	0x04, 0x31
        /*0042*/ 	.short	(.L_39 - .L_38)


	//   ....[0]....
.L_38:
        /*0044*/ 	.word	0x00000e60


	//   ....[1]....
        /*0048*/ 	.word	0x00000f10


	//   ....[2]....
        /*004c*/ 	.word	0x00004620


	//   ....[3]....
        /*0050*/ 	.word	0x00004640


	//   ....[4]....
        /*0054*/ 	.word	0x00004670


	//   ....[5]....
        /*0058*/ 	.word	0x00005270


	//   ....[6]....
        /*005c*/ 	.word	0x00005310


	//   ....[7]....
        /*0060*/ 	.word	0x000053c0


	//   ....[8]....
        /*0064*/ 	.word	0x00005430


	//   ....[9]....
        /*0068*/ 	.word	0x000054e0


	//   ....[10]....
        /*006c*/ 	.word	0x00005590


	//   ....[11]....
        /*0070*/ 	.word	0x00005600


	//   ....[12]....
        /*0074*/ 	.word	0x000056c0


	//   ....[13]....
        /*0078*/ 	.word	0x00005780


	//   ....[14]....
        /*007c*/ 	.word	0x00005820


	//   ....[15]....
        /*0080*/ 	.word	0x00005910


	//   ....[16]....
        /*0084*/ 	.word	0x00005a00


	//----- nvinfo : EIATTR_COOP_GROUP_MASK_REGIDS
	.align		4
.L_39:
        /*0088*/ 	.byte	0x04, 0x29
        /*008a*/ 	.short	(.L_41 - .L_40)


	//   ....[0]....
.L_40:
        /*008c*/ 	.word	0xffffffff


	//   ....[1]....
        /*0090*/ 	.word	0xffffffff


	//   ....[2]....
        /*0094*/ 	.word	0xffffffff


	//   ....[3]....
        /*0098*/ 	.word	0xffffffff


	//   ....[4]....
        /*009c*/ 	.word	0xffffffff


	//   ....[5]....
        /*00a0*/ 	.word	0xffffffff


	//   ....[6]....
        /*00a4*/ 	.word	0xffffffff


	//   ....[7]....
        /*00a8*/ 	.word	0xffffffff


	//   ....[8]....
        /*00ac*/ 	.word	0xffffffff


	//   ....[9]....
        /*00b0*/ 	.word	0xffffffff


	//   ....[10]....
        /*00b4*/ 	.word	0xffffffff


	//   ....[11]....
        /*00b8*/ 	.word	0xffffffff


	//   ....[12]....
        /*00bc*/ 	.word	0xffffffff


	//   ....[13]....
        /*00c0*/ 	.word	0xffffffff


	//----- nvinfo : EIATTR_COOP_GROUP_INSTR_OFFSETS
	.align		4
.L_41:
        /*00c4*/ 	.byte	0x04, 0x28
        /*00c6*/ 	.short	(.L_43 - .L_42)


	//   ....[0]....
.L_42:
        /*00c8*/ 	.word	0x000000b0


	//   ....[1]....
        /*00cc*/ 	.word	0x00000520


	//   ....[2]....
        /*00d0*/ 	.word	0x00000770


	//   ....[3]....
        /*00d4*/ 	.word	0x00000910


	//   ....[4]....
        /*00d8*/ 	.word	0x00000a10


	//   ....[5]....
        /*00dc*/ 	.word	0x00000b80


	//   ....[6]....
        /*00e0*/ 	.word	0x00000d20


	//   ....[7]....
        /*00e4*/ 	.word	0x00000f80


	//   ....[8]....
        /*00e8*/ 	.word	0x000022d0


	//   ....[9]....
        /*00ec*/ 	.word	0x00003400


	//   ....[10]....
        /*00f0*/ 	.word	0x000038d0


	//   ....[11]....
        /*00f4*/ 	.word	0x00003900


	//   ....[12]....
        /*00f8*/ 	.word	0x00004520


	//   ....[13]....
        /*00fc*/ 	.word	0x00004730


	//----- nvinfo : EIATTR_VRC_CTA_INIT_COUNT
	.align		4
.L_43:
        /*0100*/ 	.byte	0x02, 0x4a
        /*0102*/ 	.byte	0x80
	.zero		1


	//----- nvinfo : EIATTR_SYSCALL_OFFSETS
	.align		4
        /*0104*/ 	.byte	0x04, 0x46
        /*0106*/ 	.short	(.L_45 - .L_44)


	//   ....[0]....
.L_44:
        /*0108*/ 	.word	0x000065b0


	//   ....[1]....
        /*010c*/ 	.word	0x000066a0


	//   ....[2]....
        /*0110*/ 	.word	0x00006e40


	//   ....[3]....
        /*0114*/ 	.word	0x00007b10


	//   ....[4]....
        /*0118*/ 	.word	0x000087c0


	//   ....[5]....
        /*011c*/ 	.word	0x00009460


	//----- nvinfo : EIATTR_MBARRIER_INSTR_OFFSETS
	.align		4
.L_45:
        /*0120*/ 	.byte	0x04, 0x39
        /*0122*/ 	.short	(.L_47 - .L_46)


	//   ....[0]....
.L_46:
        /*0124*/ 	.word	0x00000660
        /*0128*/ 	.word	0x000000ff
        /*012c*/ 	.word	0x00000000
        /*0130*/ 	.short	0x0100
        /*0132*/ 	.byte	0x04
	.zero		1


	//   ....[1]....
        /*0134*/ 	.word	0x00000670
        /*0138*/ 	.word	0x000000ff
        /*013c*/ 	.word	0x00000040
        /*0140*/ 	.short	0x0100
        /*0142*/ 	.byte	0x04
	.zero		1


	//   ....[2]....
        /*0144*/ 	.word	0x00000680
        /*0148*/ 	.word	0x000000ff
        /*014c*/ 	.word	0x00000008
        /*0150*/ 	.short	0x0100
        /*0152*/ 	.byte	0x04
	.zero		1


	//   ....[3]....
        /*0154*/ 	.word	0x00000690
        /*0158*/ 	.word	0x000000ff
        /*015c*/ 	.word	0x00000048
        /*0160*/ 	.short	0x0100
        /*0162*/ 	.byte	0x04
	.zero		1


	//   ....[4]....
        /*0164*/ 	.word	0x000006a0
        /*0168*/ 	.word	0x000000ff
        /*016c*/ 	.word	0x00000010
        /*0170*/ 	.short	0x0100
        /*0172*/ 	.byte	0x04
	.zero		1


	//   ....[5]....
        /*0174*/ 	.word	0x000006b0
        /*0178*/ 	.word	0x000000ff
        /*017c*/ 	.word	0x00000050
        /*0180*/ 	.short	0x0100
        /*0182*/ 	.byte	0x04
	.zero		1


	//   ....[6]....
        /*0184*/ 	.word	0x000006c0
        /*0188*/ 	.word	0x000000ff
        /*018c*/ 	.word	0x00000018
        /*0190*/ 	.short	0x0100
        /*0192*/ 	.byte	0x04
	.zero		1


	//   ....[7]....
        /*0194*/ 	.word	0x000006d0
        /*0198*/ 	.word	0x000000ff
        /*019c*/ 	.word	0x00000058
        /*01a0*/ 	.short	0x0100
        /*01a2*/ 	.byte	0x04
	.zero		1


	//   ....[8]....
        /*01a4*/ 	.word	0x000006e0
        /*01a8*/ 	.word	0x000000ff
        /*01ac*/ 	.word	0x00000020
        /*01b0*/ 	.short	0x0100
        /*01b2*/ 	.byte	0x04
	.zero		1


	//   ....[9]....
        /*01b4*/ 	.word	0x000006f0
        /*01b8*/ 	.word	0x000000ff
        /*01bc*/ 	.word	0x00000060
        /*01c0*/ 	.short	0x0100
        /*01c2*/ 	.byte	0x04
	.zero		1


	//   ....[10]....
        /*01c4*/ 	.word	0x00000700
        /*01c8*/ 	.word	0x000000ff
        /*01cc*/ 	.word	0x00000028
        /*01d0*/ 	.short	0x0100
        /*01d2*/ 	.byte	0x04
	.zero		1


	//   ....[11]....
        /*01d4*/ 	.word	0x00000710
        /*01d8*/ 	.word	0x000000ff
        /*01dc*/ 	.word	0x00000068
        /*01e0*/ 	.short	0x0100
        /*01e2*/ 	.byte	0x04
	.zero		1


	//   ....[12]....
        /*01e4*/ 	.word	0x00000720
        /*01e8*/ 	.word	0x000000ff
        /*01ec*/ 	.word	0x00000030
        /*01f0*/ 	.short	0x0100
        /*01f2*/ 	.byte	0x04
	.zero		1


	//   ....[13]....
        /*01f4*/ 	.word	0x00000730
        /*01f8*/ 	.word	0x000000ff
        /*01fc*/ 	.word	0x00000070
        /*0200*/ 	.short	0x0100
        /*0202*/ 	.byte	0x04
	.zero		1


	//   ....[14]....
        /*0204*/ 	.word	0x00000740
        /*0208*/ 	.word	0x000000ff
        /*020c*/ 	.word	0x00000038
        /*0210*/ 	.short	0x0100
        /*0212*/ 	.byte	0x04
	.zero		1


	//   ....[15]....
        /*0214*/ 	.word	0x00000750
        /*0218*/ 	.word	0x000000ff
        /*021c*/ 	.word	0x00000078
        /*0220*/ 	.short	0x0100
        /*0222*/ 	.byte	0x04
	.zero		1


	//   ....[16]....
        /*0224*/ 	.word	0x00000880
        /*0228*/ 	.word	0x000000ff
        /*022c*/ 	.word	0x00000080
        /*0230*/ 	.short	0x0100
        /*0232*/ 	.byte	0x04
	.zero		1


	//   ....[17]....
        /*0234*/ 	.word	0x00000890
        /*0238*/ 	.word	0x000000ff
        /*023c*/ 	.word	0x000000a0
        /*0240*/ 	.short	0x0100
        /*0242*/ 	.byte	0x04
	.zero		1


	//   ....[18]....
        /*0244*/ 	.word	0x000008a0
        /*0248*/ 	.word	0x000000ff
        /*024c*/ 	.word	0x00000088
        /*0250*/ 	.short	0x0100
        /*0252*/ 	.byte	0x04
	.zero		1


	//   ....[19]....
        /*0254*/ 	.word	0x000008b0
        /*0258*/ 	.word	0x000000ff
        /*025c*/ 	.word	0x000000a8
        /*0260*/ 	.short	0x0100
        /*0262*/ 	.byte	0x04
	.zero		1


	//   ....[20]....
        /*0264*/ 	.word	0x000008c0
        /*0268*/ 	.word	0x000000ff
        /*026c*/ 	.word	0x00000090
        /*0270*/ 	.short	0x0100
        /*0272*/ 	.byte	0x04
	.zero		1


	//   ....[21]....
        /*0274*/ 	.word	0x000008d0
        /*0278*/ 	.word	0x000000ff
        /*027c*/ 	.word	0x000000b0
        /*0280*/ 	.short	0x0100
        /*0282*/ 	.byte	0x04
	.zero		1


	//   ....[22]....
        /*0284*/ 	.word	0x000008e0
        /*0288*/ 	.word	0x000000ff
        /*028c*/ 	.word	0x00000098
        /*0290*/ 	.short	0x0100
        /*0292*/ 	.byte	0x04
	.zero		1


	//   ....[23]....
        /*0294*/ 	.word	0x000008f0
        /*0298*/ 	.word	0x000000ff
        /*029c*/ 	.word	0x000000b8
        /*02a0*/ 	.short	0x0100
        /*02a2*/ 	.byte	0x04
	.zero		1


	//   ....[24]....
        /*02a4*/ 	.word	0x000009e0
        /*02a8*/ 	.word	0x000000ff
        /*02ac*/ 	.word	0x000000c0
        /*02b0*/ 	.short	0x0100
        /*02b2*/ 	.byte	0x06
	.zero		1


	//   ....[25]....
        /*02b4*/ 	.word	0x000009f0
        /*02b8*/ 	.word	0x000000ff
        /*02bc*/ 	.word	0x000000c8
        /*02c0*/ 	.short	0x0100
        /*02c2*/ 	.byte	0x06
	.zero		1


	//   ....[26]....
        /*02c4*/ 	.word	0x00000b30
        /*02c8*/ 	.word	0x000000ff
        /*02cc*/ 	.word	0x000000d0
        /*02d0*/ 	.short	0x0100
        /*02d2*/ 	.byte	0x06
	.zero		1


	//   ....[27]....
        /*02d4*/ 	.word	0x00000b40
        /*02d8*/ 	.word	0x000000ff
        /*02dc*/ 	.word	0x000000e0
        /*02e0*/ 	.short	0x0100
        /*02e2*/ 	.byte	0x06
	.zero		1


	//   ....[28]....
        /*02e4*/ 	.word	0x00000b50
        /*02e8*/ 	.word	0x000000ff
        /*02ec*/ 	.word	0x000000d8
        /*02f0*/ 	.short	0x0100
        /*02f2*/ 	.byte	0x06
	.zero		1


	//   ....[29]....
        /*02f4*/ 	.word	0x00000b60
        /*02f8*/ 	.word	0x000000ff
        /*02fc*/ 	.word	0x000000e8
        /*0300*/ 	.short	0x0100
        /*0302*/ 	.byte	0x06
	.zero		1


	//   ....[30]....
        /*0304*/ 	.word	0x00000c90
        /*0308*/ 	.word	0x000000ff
        /*030c*/ 	.word	0x000000f0
        /*0310*/ 	.short	0x0100
        /*0312*/ 	.byte	0x04
	.zero		1


	//   ....[31]....
        /*0314*/ 	.word	0x00000ca0
        /*0318*/ 	.word	0x000000ff
        /*031c*/ 	.word	0x00000110
        /*0320*/ 	.short	0x0100
        /*0322*/ 	.byte	0x04
	.zero		1


	//   ....[32]....
        /*0324*/ 	.word	0x00000cb0
        /*0328*/ 	.word	0x000000ff
        /*032c*/ 	.word	0x000000f8
        /*0330*/ 	.short	0x0100
        /*0332*/ 	.byte	0x04
	.zero		1


	//   ....[33]....
        /*0334*/ 	.word	0x00000cc0
        /*0338*/ 	.word	0x000000ff
        /*033c*/ 	.word	0x00000118
        /*0340*/ 	.short	0x0100
        /*0342*/ 	.byte	0x04
	.zero		1


	//   ....[34]....
        /*0344*/ 	.word	0x00000cd0
        /*0348*/ 	.word	0x000000ff
        /*034c*/ 	.word	0x00000100
        /*0350*/ 	.short	0x0100
        /*0352*/ 	.byte	0x04
	.zero		1


	//   ....[35]....
        /*0354*/ 	.word	0x00000ce0
        /*0358*/ 	.word	0x000000ff
        /*035c*/ 	.word	0x00000120
        /*0360*/ 	.short	0x0100
        /*0362*/ 	.byte	0x04
	.zero		1


	//   ....[36]....
        /*0364*/ 	.word	0x00000cf0
        /*0368*/ 	.word	0x000000ff
        /*036c*/ 	.word	0x00000108
        /*0370*/ 	.short	0x0100
        /*0372*/ 	.byte	0x04
	.zero		1


	//   ....[37]....
        /*0374*/ 	.word	0x00000d00
        /*0378*/ 	.word	0x000000ff
        /*037c*/ 	.word	0x00000128
        /*0380*/ 	.short	0x0100
        /*0382*/ 	.byte	0x04
	.zero		1


	//   ....[38]....
        /*0384*/ 	.word	0x00000e00
        /*0388*/ 	.word	0x000000ff
        /*038c*/ 	.word	0x00000130
        /*0390*/ 	.short	0x0100
        /*0392*/ 	.byte	0x04
	.zero		1


	//   ....[39]....
        /*0394*/ 	.word	0x00000e10
        /*0398*/ 	.word	0x000000ff
        /*039c*/ 	.word	0x00000140
        /*03a0*/ 	.short	0x0100
        /*03a2*/ 	.byte	0x04
	.zero		1


	//   ....[40]....
        /*03a4*/ 	.word	0x00000e20
        /*03a8*/ 	.word	0x000000ff
        /*03ac*/ 	.word	0x00000138
        /*03b0*/ 	.short	0x0100
        /*03b2*/ 	.byte	0x04
	.zero		1


	//   ....[41]....
        /*03b4*/ 	.word	0x00000e30
        /*03b8*/ 	.word	0x000000ff
        /*03bc*/ 	.word	0x00000148
        /*03c0*/ 	.short	0x0100
        /*03c2*/ 	.byte	0x04
	.zero		1


	//   ....[42]....
        /*03c4*/ 	.word	0x00000f30
        /*03c8*/ 	.word	0x000000ff
        /*03cc*/ 	.word	0x00000150
        /*03d0*/ 	.short	0x0100
        /*03d2*/ 	.byte	0x06
	.zero		1


	//   ....[43]....
        /*03d4*/ 	.word	0x00001b30
        /*03d8*/ 	.word	0x00000000
        /*03dc*/ 	.word	0x00000140
        /*03e0*/ 	.short	0x010a
        /*03e2*/ 	.byte	0xff
	.zero		1


	//   ....[44]....
        /*03e4*/ 	.word	0x00001b50
        /*03e8*/ 	.word	0x00000000
        /*03ec*/ 	.word	0x00000130
        /*03f0*/ 	.short	0x0101
        /*03f2*/ 	.byte	0xff
	.zero		1


	//   ....[45]....
        /*03f4*/ 	.word	0x00001c00
        /*03f8*/ 	.word	0x000000ff
        /*03fc*/ 	.word	0x00000040
        /*0400*/ 	.short	0x010a
        /*0402*/ 	.byte	0x04
	.zero		1


	//   ....[46]....
        /*0404*/ 	.word	0x00001cd0
        /*0408*/ 	.word	0x000000ff
        /*040c*/ 	.word	0x00000040
        /*0410*/ 	.short	0x010a
        /*0412*/ 	.byte	0x21
	.zero		1


	//   ....[47]....
        /*0414*/ 	.word	0x00001e80
        /*0418*/ 	.word	0x000000ff
        /*041c*/ 	.word	0x00000040
        /*0420*/ 	.short	0x010a
        /*0422*/ 	.byte	0x05
	.zero		1


	//   ....[48]....
        /*0424*/ 	.word	0x00001f80
        /*0428*/ 	.word	0x000000ff
        /*042c*/ 	.word	0x000000c8
        /*0430*/ 	.short	0x0101
        /*0432*/ 	.byte	0x0d
	.zero		1


	//   ....[49]....
        /*0434*/ 	.word	0x00001fa0
        /*0438*/ 	.word	0x000000ff
        /*043c*/ 	.word	0x00000040
        /*0440*/ 	.short	0x010a
        /*0442*/ 	.byte	0x04
	.zero		1


	//   ....[50]....
        /*0444*/ 	.word	0x00002020
        /*0448*/ 	.word	0x000000ff
        /*044c*/ 	.word	0x00000040
        /*0450*/ 	.short	0x010a
        /*0452*/ 	.byte	0x09
	.zero		1


	//   ....[51]....
        /*0454*/ 	.word	0x000021f0
        /*0458*/ 	.word	0x000000ff
        /*045c*/ 	.word	0x00000040
        /*0460*/ 	.short	0x010a
        /*0462*/ 	.byte	0x05
	.zero		1


	//   ....[52]....
        /*0464*/ 	.word	0x00002300
        /*0468*/ 	.word	0x00000003
        /*046c*/ 	.word	0x000000d0
        /*0470*/ 	.short	0x010a
        /*0472*/ 	.byte	0xff
	.zero		1


	//   ....[53]....
        /*0474*/ 	.word	0x00002450
        /*0478*/ 	.word	0x00000000
        /*047c*/ 	.word	0x00000000
        /*0480*/ 	.short	0x0101
        /*0482*/ 	.byte	0xff
	.zero		1


	//   ....[54]....
        /*0484*/ 	.word	0x00002a10
        /*0488*/ 	.word	0x000000ff
        /*048c*/ 	.word	0x00000000
        /*0490*/ 	.short	0x010a
        /*0492*/ 	.byte	0x04
	.zero		1


	//   ....[55]....
        /*0494*/ 	.word	0x00002aa0
        /*0498*/ 	.word	0x000000ff
        /*049c*/ 	.word	0x00000000
        /*04a0*/ 	.short	0x010a
        /*04a2*/ 	.byte	0x05
	.zero		1


	//   ....[56]....
        /*04a4*/ 	.word	0x00002b30
        /*04a8*/ 	.word	0x000000ff
        /*04ac*/ 	.word	0x00000000
        /*04b0*/ 	.short	0x010a
        /*04b2*/ 	.byte	0x05
	.zero		1


	//   ....[57]....
        /*04b4*/ 	.word	0x00002bc0
        /*04b8*/ 	.word	0x000000ff
        /*04bc*/ 	.word	0x00000000
        /*04c0*/ 	.short	0x010a
        /*04c2*/ 	.byte	0x05
	.zero		1


	//   ....[58]....
        /*04c4*/ 	.word	0x00002c50
        /*04c8*/ 	.word	0x000000ff
        /*04cc*/ 	.word	0x00000000
        /*04d0*/ 	.short	0x010a
        /*04d2*/ 	.byte	0x05
	.zero		1


	//   ....[59]....
        /*04d4*/ 	.word	0x00002ce0
        /*04d8*/ 	.word	0x000000ff
        /*04dc*/ 	.word	0x00000000
        /*04e0*/ 	.short	0x010a
        /*04e2*/ 	.byte	0x05
	.zero		1


	//   ....[60]....
        /*04e4*/ 	.word	0x00002d70
        /*04e8*/ 	.word	0x000000ff
        /*04ec*/ 	.word	0x00000000
        /*04f0*/ 	.short	0x010a
        /*04f2*/ 	.byte	0x05
	.zero		1


	//   ....[61]....
        /*04f4*/ 	.word	0x00002e10
        /*04f8*/ 	.word	0x00000000
        /*04fc*/ 	.word	0x00000000
        /*0500*/ 	.short	0x010a
        /*0502*/ 	.byte	0xff
	.zero		1


	//   ....[62]....
        /*0504*/ 	.word	0x00002f50
        /*0508*/ 	.word	0x00000000
        /*050c*/ 	.word	0x00000130
        /*0510*/ 	.short	0x010a
        /*0512*/ 	.byte	0xff
	.zero		1


	//   ....[63]....
        /*0514*/ 	.word	0x00002fc0
        /*0518*/ 	.word	0x00000004
        /*051c*/ 	.word	0x00000000
        /*0520*/ 	.short	0x0101
        /*0522*/ 	.byte	0xff
	.zero		1


	//   ....[64]....
        /*0524*/ 	.word	0x00002fe0
        /*0528*/ 	.word	0x000000ff
        /*052c*/ 	.word	0x000000e0
        /*0530*/ 	.short	0x010a
        /*0532*/ 	.byte	0x04
	.zero		1


	//   ....[65]....
        /*0534*/ 	.word	0x00003100
        /*0538*/ 	.word	0x00000000
        /*053c*/ 	.word	0x000000d0
        /*0540*/ 	.short	0x010a
        /*0542*/ 	.byte	0xff
	.zero		1


	//   ....[66]....
        /*0544*/ 	.word	0x00003200
        /*0548*/ 	.word	0x00000000
        /*054c*/ 	.word	0x00000000
        /*0550*/ 	.short	0x0101
        /*0552*/ 	.byte	0xff
	.zero		1


	//   ....[67]....
        /*0554*/ 	.word	0x00003290
        /*0558*/ 	.word	0x000000ff
        /*055c*/ 	.word	0x000000e0
        /*0560*/ 	.short	0x0106
        /*0562*/ 	.byte	0x04
	.zero		1


	//   ....[68]....
        /*0564*/ 	.word	0x000032b0
        /*0568*/ 	.word	0x000000ff
        /*056c*/ 	.word	0x000000e0
        /*0570*/ 	.short	0x010a
        /*0572*/ 	.byte	0x04
	.zero		1


	//   ....[69]....
        /*0574*/ 	.word	0x00003340
        /*0578*/ 	.word	0x000000ff
        /*057c*/ 	.word	0x000000e0
        /*0580*/ 	.short	0x0106
        /*0582*/ 	.byte	0x07
	.zero		1


	//   ....[70]....
        /*0584*/ 	.word	0x00003380
        /*0588*/ 	.word	0x00000000
        /*058c*/ 	.word	0x000000e0
        /*0590*/ 	.short	0x010a
        /*0592*/ 	.byte	0xff
	.zero		1


	//   ....[71]....
        /*0594*/ 	.word	0x000035d0
        /*0598*/ 	.word	0x000000ff
        /*059c*/ 	.word	0x00000008
        /*05a0*/ 	.short	0x010a
        /*05a2*/ 	.byte	0x05
	.zero		1


	//   ....[72]....
        /*05a4*/ 	.word	0x000035f0
        /*05a8*/ 	.word	0x000000ff
        /*05ac*/ 	.word	0x00000008
        /*05b0*/ 	.short	0x010a
        /*05b2*/ 	.byte	0x05
	.zero		1


	//   ....[73]....
        /*05b4*/ 	.word	0x00003780
        /*05b8*/ 	.word	0x000000ff
        /*05bc*/ 	.word	0x00000008
        /*05c0*/ 	.short	0x010a
        /*05c2*/ 	.byte	0x05
	.zero		1


	//   ....[74]....
        /*05c4*/ 	.word	0x000037a0
        /*05c8*/ 	.word	0x000000ff
        /*05cc*/ 	.word	0x00000008
        /*05d0*/ 	.short	0x010a
        /*05d2*/ 	.byte	0x05
	.zero		1


	//   ....[75]....
        /*05d4*/ 	.word	0x00003860
        /*05d8*/ 	.word	0x000000ff
        /*05dc*/ 	.word	0x00000000
        /*05e0*/ 	.short	0x0101
        /*05e2*/ 	.byte	0x04
	.zero		1


	//   ....[76]....
        /*05e4*/ 	.word	0x00003ba0
        /*05e8*/ 	.word	0x00000000
        /*05ec*/ 	.word	0x000000d0
        /*05f0*/ 	.short	0x010a
        /*05f2*/ 	.byte	0xff
	.zero		1


	//   ....[77]....
        /*05f4*/ 	.word	0x00003c60
        /*05f8*/ 	.word	0x00000000
        /*05fc*/ 	.word	0x00000000
        /*0600*/ 	.short	0x0101
        /*0602*/ 	.byte	0xff
	.zero		1


	//   ....[78]....
        /*0604*/ 	.word	0x00003d20
        /*0608*/ 	.word	0x000000ff
        /*060c*/ 	.word	0x00000000
        /*0610*/ 	.short	0x010a
        /*0612*/ 	.byte	0x04
	.zero		1


	//   ....[79]....
        /*0614*/ 	.word	0x00003d30
        /*0618*/ 	.word	0x000000ff
        /*061c*/ 	.word	0x00000110
        /*0620*/ 	.short	0x010a
        /*0622*/ 	.byte	0x1f
	.zero		1


	//   ....[80]....
        /*0624*/ 	.word	0x00003de0
        /*0628*/ 	.word	0x000000ff
        /*062c*/ 	.word	0x00000000
        /*0630*/ 	.short	0x010a
        /*0632*/ 	.byte	0x05
	.zero		1


	//   ....[81]....
        /*0634*/ 	.word	0x00003f10
        /*0638*/ 	.word	0x000000ff
        /*063c*/ 	.word	0x00000000
        /*0640*/ 	.short	0x010a
        /*0642*/ 	.byte	0x04
	.zero		1


	//   ....[82]....
        /*0644*/ 	.word	0x00004210
        /*0648*/ 	.word	0x000000ff
        /*064c*/ 	.word	0x00000000
        /*0650*/ 	.short	0x010a
        /*0652*/ 	.byte	0x04
	.zero		1


	//   ....[83]....
        /*0654*/ 	.word	0x000042a0
        /*0658*/ 	.word	0x000000ff
        /*065c*/ 	.word	0x00000000
        /*0660*/ 	.short	0x010a
        /*0662*/ 	.byte	0x05
	.zero		1


	//   ....[84]....
        /*0664*/ 	.word	0x00004330
        /*0668*/ 	.word	0x000000ff
        /*066c*/ 	.word	0x00000000
        /*0670*/ 	.short	0x010a
        /*0672*/ 	.byte	0x05
	.zero		1


	//   ....[85]....
        /*0674*/ 	.word	0x000043d0
        /*0678*/ 	.word	0x00000000
        /*067c*/ 	.word	0x00000000
        /*0680*/ 	.short	0x010a
        /*0682*/ 	.byte	0xff
	.zero		1


	//   ....[86]....
        /*0684*/ 	.word	0x00004410
        /*0688*/ 	.word	0x00000000
        /*068c*/ 	.word	0x00000000
        /*0690*/ 	.short	0x010a
        /*0692*/ 	.byte	0xff
	.zero		1


	//   ....[87]....
        /*0694*/ 	.word	0x00004480
        /*0698*/ 	.word	0x000000ff
        /*069c*/ 	.word	0x00000000
        /*06a0*/ 	.short	0x0101
        /*06a2*/ 	.byte	0x04
	.zero		1


	//   ....[88]....
        /*06a4*/ 	.word	0x000044c0
        /*06a8*/ 	.word	0x000000ff
        /*06ac*/ 	.word	0x00000150
        /*06b0*/ 	.short	0x010a
        /*06b2*/ 	.byte	0x1a
	.zero		1


	//   ....[89]....
        /*06b4*/ 	.word	0x00004510
        /*06b8*/ 	.word	0x000000ff
        /*06bc*/ 	.word	0x00000000
        /*06c0*/ 	.short	0x0101
        /*06c2*/ 	.byte	0x04
	.zero		1


	//   ....[90]....
        /*06c4*/ 	.word	0x00004a30
        /*06c8*/ 	.word	0x00000008
        /*06cc*/ 	.word	0x000000d0
        /*06d0*/ 	.short	0x010a
        /*06d2*/ 	.byte	0xff
	.zero		1


	//   ....[91]....
        /*06d4*/ 	.word	0x00004ba0
        /*06d8*/ 	.word	0x00000000
        /*06dc*/ 	.word	0x00000000
        /*06e0*/ 	.short	0x0101
        /*06e2*/ 	.byte	0xff
	.zero		1


	//   ....[92]....
        /*06e4*/ 	.word	0x00005080
        /*06e8*/ 	.word	0x000000ff
        /*06ec*/ 	.word	0x000000c8
        /*06f0*/ 	.short	0x010a
        /*06f2*/ 	.byte	0x15
	.zero		1


	//   ....[93]....
        /*06f4*/ 	.word	0x00005210
        /*06f8*/ 	.word	0x000000ff
        /*06fc*/ 	.word	0x000000a0
        /*0700*/ 	.short	0x010a
        /*0702*/ 	.byte	0x15
	.zero		1


	//   ....[94]....
        /*0704*/ 	.word	0x000053e0
        /*0708*/ 	.word	0x000000ff
        /*070c*/ 	.word	0x00000080
        /*0710*/ 	.short	0x010b
        /*0712*/ 	.byte	0x15
	.zero		1


	//   ....[95]....
        /*0714*/ 	.word	0x000053f0
        /*0718*/ 	.word	0x000000ff
        /*071c*/ 	.word	0x00000000
        /*0720*/ 	.short	0x0101
        /*0722*/ 	.byte	0x35
	.zero		1


	//   ....[96]....
        /*0724*/ 	.word	0x00005400
        /*0728*/ 	.word	0x000000ff
        /*072c*/ 	.word	0x000000a8
        /*0730*/ 	.short	0x010a
        /*0732*/ 	.byte	0x15
	.zero		1


	//   ....[97]....
        /*0734*/ 	.word	0x000055b0
        /*0738*/ 	.word	0x000000ff
        /*073c*/ 	.word	0x00000088
        /*0740*/ 	.short	0x010b
        /*0742*/ 	.byte	0x15
	.zero		1


	//   ....[98]....
        /*0744*/ 	.word	0x000055c0
        /*0748*/ 	.word	0x000000ff
        /*074c*/ 	.word	0x00000000
        /*0750*/ 	.short	0x0101
        /*0752*/ 	.byte	0x34
	.zero		1


	//   ....[99]....
        /*0754*/ 	.word	0x000055d0
        /*0758*/ 	.word	0x000000ff
        /*075c*/ 	.word	0x000000b0
        /*0760*/ 	.short	0x010a
        /*0762*/ 	.byte	0x15
	.zero		1


	//   ....[100]....
        /*0764*/ 	.word	0x000057a0
        /*0768*/ 	.word	0x000000ff
        /*076c*/ 	.word	0x00000090
        /*0770*/ 	.short	0x010b
        /*0772*/ 	.byte	0x15
	.zero		1


	//   ....[101]....
        /*0774*/ 	.word	0x000057b0
        /*0778*/ 	.word	0x000000ff
        /*077c*/ 	.word	0x00000000
        /*0780*/ 	.short	0x0101
        /*0782*/ 	.byte	0x2f
	.zero		1


	//   ....[102]....
        /*0784*/ 	.word	0x000057c0
        /*0788*/ 	.word	0x000000ff
        /*078c*/ 	.word	0x000000b8
        /*0790*/ 	.short	0x010a
        /*0792*/ 	.byte	0x15
	.zero		1


	//   ....[103]....
        /*0794*/ 	.word	0x00005a20
        /*0798*/ 	.word	0x000000ff
        /*079c*/ 	.word	0x00000098
        /*07a0*/ 	.short	0x010b
        /*07a2*/ 	.byte	0x15
	.zero		1


	//   ....[104]....
        /*07a4*/ 	.word	0x00005a30
        /*07a8*/ 	.word	0x000000ff
        /*07ac*/ 	.word	0x00000000
        /*07b0*/ 	.short	0x0101
        /*07b2*/ 	.byte	0x2e
	.zero		1


	//   ....[105]....
        /*07b4*/ 	.word	0x00005a60
        /*07b8*/ 	.word	0x000000ff
        /*07bc*/ 	.word	0x000000a0
        /*07c0*/ 	.short	0x010a
        /*07c2*/ 	.byte	0x15
	.zero		1


	//   ....[106]....
        /*07c4*/ 	.word	0x00005a80
        /*07c8*/ 	.word	0x000000ff
        /*07cc*/ 	.word	0x000000a8
        /*07d0*/ 	.short	0x010a
        /*07d2*/ 	.byte	0x15
	.zero		1


	//   ....[107]....
        /*07d4*/ 	.word	0x00005aa0
        /*07d8*/ 	.word	0x000000ff
        /*07dc*/ 	.word	0x000000b0
        /*07e0*/ 	.short	0x010a
        /*07e2*/ 	.byte	0x15
	.zero		1


	//   ....[108]....
        /*07e4*/ 	.word	0x00005ae0
        /*07e8*/ 	.word	0x00000000
        /*07ec*/ 	.word	0x000000b8
        /*07f0*/ 	.short	0x010a
        /*07f2*/ 	.byte	0xff
	.zero		1


	//   ....[109]....
        /*07f4*/ 	.word	0x00005e40
        /*07f8*/ 	.word	0x00000003
        /*07fc*/ 	.word	0x000000d0
        /*0800*/ 	.short	0x010a
        /*0802*/ 	.byte	0xff
	.zero		1


	//   ....[110]....
        /*0804*/ 	.word	0x00005fc0
        /*0808*/ 	.word	0x00000000
        /*080c*/ 	.word	0x00000000
        /*0810*/ 	.short	0x0101
        /*0812*/ 	.byte	0xff
	.zero		1


	//   ....[111]....
        /*0814*/ 	.word	0x00006b00
        /*0818*/ 	.word	0x000000ff
        /*081c*/ 	.word	0x00000080
        /*0820*/ 	.short	0x010a
        /*0822*/ 	.byte	0x2b
	.zero		1


	//   ....[112]....
        /*0824*/ 	.word	0x00006b40
        /*0828*/ 	.word	0x00000062
        /*082c*/ 	.word	0x000000f0
        /*0830*/ 	.short	0x010a
        /*0832*/ 	.byte	0xff
	.zero		1


	//   ....[113]....
        /*0834*/ 	.word	0x00006c30
        /*0838*/ 	.word	0x000000ff
        /*083c*/ 	.word	0x00000080
        /*0840*/ 	.short	0x010a
        /*0842*/ 	.byte	0x2b
	.zero		1


	//   ....[114]....
        /*0844*/ 	.word	0x00006d20
        /*0848*/ 	.word	0x00000062
        /*084c*/ 	.word	0x000000f0
        /*0850*/ 	.short	0x010a
        /*0852*/ 	.byte	0xff
	.zero		1


	//   ....[115]....
        /*0854*/ 	.word	0x00007840
        /*0858*/ 	.word	0x00000000
        /*085c*/ 	.word	0x00000000
        /*0860*/ 	.short	0x0101
        /*0862*/ 	.byte	0xff
	.zero		1


	//   ....[116]....
        /*0864*/ 	.word	0x00007850
        /*0868*/ 	.word	0x00000003
        /*086c*/ 	.word	0x00000080
        /*0870*/ 	.short	0x010a
        /*0872*/ 	.byte	0xff
	.zero		1


	//   ....[117]....
        /*0874*/ 	.word	0x00007930
        /*0878*/ 	.word	0x00000003
        /*087c*/ 	.word	0x00000080
        /*0880*/ 	.short	0x010a
        /*0882*/ 	.byte	0xff
	.zero		1


	//   ....[118]....
        /*0884*/ 	.word	0x000084f0
        /*0888*/ 	.word	0x00000068
        /*088c*/ 	.word	0x00000000
        /*0890*/ 	.short	0x0101
        /*0892*/ 	.byte	0xff
	.zero		1


	//   ....[119]....
        /*0894*/ 	.word	0x00008510
        /*0898*/ 	.word	0x0000003e
        /*089c*/ 	.word	0x00000080
        /*08a0*/ 	.short	0x010a
        /*08a2*/ 	.byte	0xff
	.zero		1


	//   ....[120]....
        /*08a4*/ 	.word	0x000085e0
        /*08a8*/ 	.word	0x0000003e
        /*08ac*/ 	.word	0x00000080
        /*08b0*/ 	.short	0x010a
        /*08b2*/ 	.byte	0xff
	.zero		1


	//   ....[121]....
        /*08b4*/ 	.word	0x00009190
        /*08b8*/ 	.word	0x0000003e
        /*08bc*/ 	.word	0x00000000
        /*08c0*/ 	.short	0x0101
        /*08c2*/ 	.byte	0xff
	.zero		1


	//   ....[122]....
        /*08c4*/ 	.word	0x000091b0
        /*08c8*/ 	.word	0x0000003d
        /*08cc*/ 	.word	0x00000080
        /*08d0*/ 	.short	0x010a
        /*08d2*/ 	.byte	0xff
	.zero		1


	//   ....[123]....
        /*08d4*/ 	.word	0x00009280
        /*08d8*/ 	.word	0x0000003d
        /*08dc*/ 	.word	0x00000080
        /*08e0*/ 	.short	0x010a
        /*08e2*/ 	.byte	0xff
	.zero		1


	//   ....[124]....
        /*08e4*/ 	.word	0x00009670
        /*08e8*/ 	.word	0x00000062
        /*08ec*/ 	.word	0x00000000
        /*08f0*/ 	.short	0x0101
        /*08f2*/ 	.byte	0xff
	.zero		1


	//   ....[125]....
        /*08f4*/ 	.word	0x00009e80
        /*08f8*/ 	.word	0x00000002
        /*08fc*/ 	.word	0x00000000
        /*0900*/ 	.short	0x0101
        /*0902*/ 	.byte	0xff
	.zero		1


	//   ....[126]....
        /*0904*/ 	.word	0x0000a130
        /*0908*/ 	.word	0x000000ff
        /*090c*/ 	.word	0x00000000
        /*0910*/ 	.short	0x0101
        /*0912*/ 	.byte	0x04
	.zero		1


	//   ....[127]....
        /*0914*/ 	.word	0x0000a150
        /*0918*/ 	.word	0x00000000
        /*091c*/ 	.word	0x00000140
        /*0920*/ 	.short	0x010a
        /*0922*/ 	.byte	0xff
	.zero		1


	//   ....[128]....
        /*0924*/ 	.word	0x0000a1b0
        /*0928*/ 	.word	0x00000000
        /*092c*/ 	.word	0x00000040
        /*0930*/ 	.short	0x010a
        /*0932*/ 	.byte	0xff
	.zero		1


	//   ....[129]....
        /*0934*/ 	.word	0x0000a210
        /*0938*/ 	.word	0x00000000
        /*093c*/ 	.word	0x00000040
        /*0940*/ 	.short	0x010a
        /*0942*/ 	.byte	0xff
	.zero		1


	//   ....[130]....
        /*0944*/ 	.word	0x0000a260
        /*0948*/ 	.word	0x00000003
        /*094c*/ 	.word	0x000000d0
        /*0950*/ 	.short	0x010a
        /*0952*/ 	.byte	0xff
	.zero		1


	//   ....[131]....
        /*0954*/ 	.word	0x0000a2c0
        /*0958*/ 	.word	0x00000000
        /*095c*/ 	.word	0x00000000
        /*0960*/ 	.short	0x010a
        /*0962*/ 	.byte	0xff
	.zero		1


	//   ....[132]....
        /*0964*/ 	.word	0x0000a320
        /*0968*/ 	.word	0x00000000
        /*096c*/ 	.word	0x00000000
        /*0970*/ 	.short	0x010a
        /*0972*/ 	.byte	0xff
	.zero		1


	//   ....[133]....
        /*0974*/ 	.word	0x0000a380
        /*0978*/ 	.word	0x00000000
        /*097c*/ 	.word	0x00000000
        /*0980*/ 	.short	0x010a
        /*0982*/ 	.byte	0xff
	.zero		1


	//   ....[134]....
        /*0984*/ 	.word	0x0000a3e0
        /*0988*/ 	.word	0x00000000
        /*098c*/ 	.word	0x00000000
        /*0990*/ 	.short	0x010a
        /*0992*/ 	.byte	0xff
	.zero		1


	//   ....[135]....
        /*0994*/ 	.word	0x0000a440
        /*0998*/ 	.word	0x00000000
        /*099c*/ 	.word	0x00000000
        /*09a0*/ 	.short	0x010a
        /*09a2*/ 	.byte	0xff
	.zero		1


	//   ....[136]....
        /*09a4*/ 	.word	0x0000a4a0
        /*09a8*/ 	.word	0x00000000
        /*09ac*/ 	.word	0x00000000
        /*09b0*/ 	.short	0x010a
        /*09b2*/ 	.byte	0xff
	.zero		1


	//   ....[137]....
        /*09b4*/ 	.word	0x0000a500
        /*09b8*/ 	.word	0x00000000
        /*09bc*/ 	.word	0x00000000
        /*09c0*/ 	.short	0x010a
        /*09c2*/ 	.byte	0xff
	.zero		1


	//   ....[138]....
        /*09c4*/ 	.word	0x0000a550
        /*09c8*/ 	.word	0x00000000
        /*09cc*/ 	.word	0x00000130
        /*09d0*/ 	.short	0x010a
        /*09d2*/ 	.byte	0xff
	.zero		1


	//   ....[139]....
        /*09d4*/ 	.word	0x0000a5b0
        /*09d8*/ 	.word	0x00000000
        /*09dc*/ 	.word	0x000000e0
        /*09e0*/ 	.short	0x010a
        /*09e2*/ 	.byte	0xff
	.zero		1


	//   ....[140]....
        /*09e4*/ 	.word	0x0000a600
        /*09e8*/ 	.word	0x00000000
        /*09ec*/ 	.word	0x000000d0
        /*09f0*/ 	.short	0x010a
        /*09f2*/ 	.byte	0xff
	.zero		1


	//   ....[141]....
        /*09f4*/ 	.word	0x0000a660
        /*09f8*/ 	.word	0x00000000
        /*09fc*/ 	.word	0x000000e0
        /*0a00*/ 	.short	0x010a
        /*0a02*/ 	.byte	0xff
	.zero		1


	//   ....[142]....
        /*0a04*/ 	.word	0x0000a6c0
        /*0a08*/ 	.word	0x00000005
        /*0a0c*/ 	.word	0x00000008
        /*0a10*/ 	.short	0x010a
        /*0a12*/ 	.byte	0xff
	.zero		1


	//   ....[143]....
        /*0a14*/ 	.word	0x0000a7b0
        /*0a18*/ 	.word	0x00000003
        /*0a1c*/ 	.word	0x00000008
        /*0a20*/ 	.short	0x010a
        /*0a22*/ 	.byte	0xff
	.zero		1


	//   ....[144]....
        /*0a24*/ 	.word	0x0000a800
        /*0a28*/ 	.word	0x00000000
        /*0a2c*/ 	.word	0x000000d0
        /*0a30*/ 	.short	0x010a
        /*0a32*/ 	.byte	0xff
	.zero		1


	//   ....[145]....
        /*0a34*/ 	.word	0x0000a860
        /*0a38*/ 	.word	0x00000000
        /*0a3c*/ 	.word	0x00000110
        /*0a40*/ 	.short	0x010a
        /*0a42*/ 	.byte	0xff
	.zero		1


	//   ....[146]....
        /*0a44*/ 	.word	0x0000a8c0
        /*0a48*/ 	.word	0x00000000
        /*0a4c*/ 	.word	0x00000000
        /*0a50*/ 	.short	0x010a
        /*0a52*/ 	.byte	0xff
	.zero		1


	//   ....[147]....
        /*0a54*/ 	.word	0x0000a920
        /*0a58*/ 	.word	0x00000000
        /*0a5c*/ 	.word	0x00000000
        /*0a60*/ 	.short	0x010a
        /*0a62*/ 	.byte	0xff
	.zero		1


	//   ....[148]....
        /*0a64*/ 	.word	0x0000a980
        /*0a68*/ 	.word	0x00000000
        /*0a6c*/ 	.word	0x00000000
        /*0a70*/ 	.short	0x010a
        /*0a72*/ 	.byte	0xff
	.zero		1


	//   ....[149]....
        /*0a74*/ 	.word	0x0000a9e0
        /*0a78*/ 	.word	0x00000000
        /*0a7c*/ 	.word	0x00000000
        /*0a80*/ 	.short	0x010a
        /*0a82*/ 	.byte	0xff
	.zero		1


	//   ....[150]....
        /*0a84*/ 	.word	0x0000aa40
        /*0a88*/ 	.word	0x00000000
        /*0a8c*/ 	.word	0x00000150
        /*0a90*/ 	.short	0x010a
        /*0a92*/ 	.byte	0xff
	.zero		1


	//   ....[151]....
        /*0a94*/ 	.word	0x0000aa90
        /*0a98*/ 	.word	0x00000008
        /*0a9c*/ 	.word	0x000000d0
        /*0aa0*/ 	.short	0x010a
        /*0aa2*/ 	.byte	0xff
	.zero		1


	//   ....[152]....
        /*0aa4*/ 	.word	0x0000aaf0
        /*0aa8*/ 	.word	0x00000000
        /*0aac*/ 	.word	0x000000c8
        /*0ab0*/ 	.short	0x010a
        /*0ab2*/ 	.byte	0xff
	.zero		1


	//   ....[153]....
        /*0ab4*/ 	.word	0x0000ab50
        /*0ab8*/ 	.word	0x00000005
        /*0abc*/ 	.word	0x000000a0
        /*0ac0*/ 	.short	0x010a
        /*0ac2*/ 	.byte	0xff
	.zero		1


	//   ....[154]....
        /*0ac4*/ 	.word	0x0000abb0
        /*0ac8*/ 	.word	0x00000005
        /*0acc*/ 	.word	0x000000a8
        /*0ad0*/ 	.short	0x010a
        /*0ad2*/ 	.byte	0xff
	.zero		1


	//   ....[155]....
        /*0ad4*/ 	.word	0x0000ac10
        /*0ad8*/ 	.word	0x00000005
        /*0adc*/ 	.word	0x000000b0
        /*0ae0*/ 	.short	0x010a
        /*0ae2*/ 	.byte	0xff
	.zero		1


	//   ....[156]....
        /*0ae4*/ 	.word	0x0000ac70
        /*0ae8*/ 	.word	0x00000005
        /*0aec*/ 	.word	0x000000b8
        /*0af0*/ 	.short	0x010a
        /*0af2*/ 	.byte	0xff
	.zero		1


	//   ....[157]....
        /*0af4*/ 	.word	0x0000acd0
        /*0af8*/ 	.word	0x00000000
        /*0afc*/ 	.word	0x000000a0
        /*0b00*/ 	.short	0x010a
        /*0b02*/ 	.byte	0xff
	.zero		1


	//   ....[158]....
        /*0b04*/ 	.word	0x0000ad30
        /*0b08*/ 	.word	0x00000000
        /*0b0c*/ 	.word	0x000000a8
        /*0b10*/ 	.short	0x010a
        /*0b12*/ 	.byte	0xff
	.zero		1


	//   ....[159]....
        /*0b14*/ 	.word	0x0000ad90
        /*0b18*/ 	.word	0x00000000
        /*0b1c*/ 	.word	0x000000b0
        /*0b20*/ 	.short	0x010a
        /*0b22*/ 	.byte	0xff
	.zero		1


	//   ....[160]....
        /*0b24*/ 	.word	0x0000ade0
        /*0b28*/ 	.word	0x00000003
        /*0b2c*/ 	.word	0x000000d0
        /*0b30*/ 	.short	0x010a
        /*0b32*/ 	.byte	0xff
	.zero		1


	//   ....[161]....
        /*0b34*/ 	.word	0x0000ae40
        /*0b38*/ 	.word	0x00000000
        /*0b3c*/ 	.word	0x00000080
        /*0b40*/ 	.short	0x010a
        /*0b42*/ 	.byte	0xff
	.zero		1


	//   ....[162]....
        /*0b44*/ 	.word	0x0000ae90
        /*0b48*/ 	.word	0x00000062
        /*0b4c*/ 	.word	0x000000f0
        /*0b50*/ 	.short	0x010a
        /*0b52*/ 	.byte	0xff
	.zero		1


	//   ....[163]....
        /*0b54*/ 	.word	0x0000aee0
        /*0b58*/ 	.word	0x00000003
        /*0b5c*/ 	.word	0x00000080
        /*0b60*/ 	.short	0x010a
        /*0b62*/ 	.byte	0xff
	.zero		1


	//   ....[164]....
        /*0b64*/ 	.word	0x0000af30
        /*0b68*/ 	.word	0x0000003e
        /*0b6c*/ 	.word	0x00000080
        /*0b70*/ 	.short	0x010a
        /*0b72*/ 	.byte	0xff
	.zero		1


	//   ....[165]....
        /*0b74*/ 	.word	0x0000af80
        /*0b78*/ 	.word	0x0000003d
        /*0b7c*/ 	.word	0x00000080
        /*0b80*/ 	.short	0x010a
        /*0b82*/ 	.byte	0xff
	.zero		1


	//----- nvinfo : EIATTR_NUM_MBARRIERS
	.align		4
.L_47:
        /*0b84*/ 	.byte	0x03, 0x38
        /*0b86*/ 	.short	0x002b


	//----- nvinfo : EIATTR_EXIT_INSTR_OFFSETS
	.align		4
        /*0b88*/ 	.byte	0x04, 0x1c
        /*0b8a*/ 	.short	(.L_49 - .L_48)


	//   ....[0]....
.L_48:
        /*0b8c*/ 	.word	0x00002e40


	//   ....[1]....
        /*0b90*/ 	.word	0x00003350


	//   ....[2]....
        /*0b94*/ 	.word	0x000033b0


	//   ....[3]....
        /*0b98*/ 	.word	0x00004740


	//   ....[4]....
        /*0b9c*/ 	.word	0x00005b10


	//   ....[5]....
        /*0ba0*/ 	.word	0x00005b50


	//   ....[6]....
        /*0ba4*/ 	.word	0x0000a010


	//   ....[7]....
        /*0ba8*/ 	.word	0x0000a090


	//   ....[8]....
        /*0bac*/ 	.word	0x0000a0c0


	//   ....[9]....
        /*0bb0*/ 	.word	0x0000a140


	//----- nvinfo : EIATTR_MAX_THREADS
	.align		4
.L_49:
        /*0bb4*/ 	.byte	0x04, 0x05
        /*0bb6*/ 	.short	(.L_51 - .L_50)
.L_50:
        /*0bb8*/ 	.word	0x00000100
        /*0bbc*/ 	.word	0x00000001
        /*0bc0*/ 	.word	0x00000001


	//----- nvinfo : EIATTR_CRS_STACK_SIZE
	.align		4
.L_51:
        /*0bc4*/ 	.byte	0x04, 0x1e
        /*0bc6*/ 	.short	(.L_53 - .L_52)
.L_52:
        /*0bc8*/ 	.word	0x00000000


	//----- nvinfo : EIATTR_CBANK_PARAM_SIZE
	.align		4
.L_53:
        /*0bcc*/ 	.byte	0x03, 0x19
        /*0bce*/ 	.short	0x0800


	//----- nvinfo : EIATTR_PARAM_CBANK
	.align		4
        /*0bd0*/ 	.byte	0x04, 0x0a
        /*0bd2*/ 	.short	(.L_55 - .L_54)
	.align		4
.L_54:
        /*0bd4*/ 	.word	index@(.nv.constant0._ZN7cutlass13device_kernelINS_4gemm6kernel13GemmUniversalIN4cute5tupleIJiiiiEEENS1_10collective13CollectiveMmaINS1_35MainloopSm100TmaUmmaWarpSpecializedILi8ELi2ELi4ENS5_IJNS4_1CILi4EEENSA_ILi1EEESC_EEEEENS5_IJNSA_ILi128EEENSA_ILi256EEENSA_ILi64EEEEEENS_10bfloat16_tENS5_IJlSC_lEEESJ_SK_NS4_8TiledMMAINS4_8MMA_AtomIJNS4_26SM100_MMA_F16BF16_2x1SM_SSISJ_SJ_fLi128ELi256ELNS4_4UMMA5MajorE0ELSP_0ELNSO_7ScaleInE0ELSQ_0EEEEEENS4_6LayoutINS5_IJSC_SC_SC_EEENS5_IJNSA_ILi0EEESV_SV_EEEEENS5_IJNS4_10UnderscoreESY_SY_EEEEENS4_18SM100_TMA_2SM_LOADENS4_14ComposedLayoutINS4_7SwizzleILi3ELi4ELi3EEENS4_18smem_ptr_flag_bitsILi16EEENST_INS5_IJNSA_ILi8EEESH_EEENS5_IJSH_SC_EEEEEEEvNS4_8identityENS4_28SM100_TMA_2SM_LOAD_MULTICASTES1B_vS1C_EENS_8epilogue10collective18CollectiveEpilogueINS1F_23Sm100TmaWarpSpecializedILi4ELi2ELi32ELb1ELb0EEEJNS5_IJSH_SG_SH_EEENS5_IJNST_ISH_SC_EENST_INS5_IJNSA_ILi32EEENSA_ILi2EEEEEENS5_IJSC_SF_EEEEEEEESJ_SK_SJ_SK_NS1F_6fusion15FusionCallbacksIS1J_NS1S_17LinearCombinationISJ_fSJ_fLNS_15FloatRoundStyleE2EEES1K_S1R_JEEENS4_5SM1004TMEM4LOAD26SM100_TMEM_LOAD_32dp32b32xENS4_13SM90_TMA_LOADENS12_INS13_ILi2ELi4ELi3EEES16_NST_INS5_IJS17_S1M_EEENS5_IJS1M_SC_EEEEEEENS4_39AutoVectorizingCopyWithAssumedAlignmentILi128EEENS4_14SM90_TMA_STOREES27_S29_S29_EEEvvEEEEvNT_6ParamsE)
        /*0bd8*/ 	.short	0x0380
        /*0bda*/ 	.short	0x0800


	//----- nvinfo : EIATTR_SW_WAR
	.align		4
.L_55:
        /*0bdc*/ 	.byte	0x04, 0x36
        /*0bde*/ 	.short	(.L_57 - .L_56)
.L_56:
        /*0be0*/ 	.word	0x00000008
.L_57:


//--------------------- .nv.callgraph             --------------------------
	.section	.nv.callgraph,"",@"SHT_CUDA_CALLGRAPH"
	.align	4
	.sectionentsize	8
	.align		4
        /*0000*/ 	.word	0x00000000
	.align		4
        /*0004*/ 	.word	0xffffffff
	.align		4
        /*0008*/ 	.word	index@(_ZN7cutlass13device_kernelINS_4gemm6kernel13GemmUniversalIN4cute5tupleIJiiiiEEENS1_10collective13CollectiveMmaINS1_35MainloopSm100TmaUmmaWarpSpecializedILi8ELi2ELi4ENS5_IJNS4_1CILi4EEENSA_ILi1EEESC_EEEEENS5_IJNSA_ILi128EEENSA_ILi256EEENSA_ILi64EEEEEENS_10bfloat16_tENS5_IJlSC_lEEESJ_SK_NS4_8TiledMMAINS4_8MMA_AtomIJNS4_26SM100_MMA_F16BF16_2x1SM_SSISJ_SJ_fLi128ELi256ELNS4_4UMMA5MajorE0ELSP_0ELNSO_7ScaleInE0ELSQ_0EEEEEENS4_6LayoutINS5_IJSC_SC_SC_EEENS5_IJNSA_ILi0EEESV_SV_EEEEENS5_IJNS4_10UnderscoreESY_SY_EEEEENS4_18SM100_TMA_2SM_LOADENS4_14ComposedLayoutINS4_7SwizzleILi3ELi4ELi3EEENS4_18smem_ptr_flag_bitsILi16EEENST_INS5_IJNSA_ILi8EEESH_EEENS5_IJSH_SC_EEEEEEEvNS4_8identityENS4_28SM100_TMA_2SM_LOAD_MULTICASTES1B_vS1C_EENS_8epilogue10collective18CollectiveEpilogueINS1F_23Sm100TmaWarpSpecializedILi4ELi2ELi32ELb1ELb0EEEJNS5_IJSH_SG_SH_EEENS5_IJNST_ISH_SC_EENST_INS5_IJNSA_ILi32EEENSA_ILi2EEEEEENS5_IJSC_SF_EEEEEEEESJ_SK_SJ_SK_NS1F_6fusion15FusionCallbacksIS1J_NS1S_17LinearCombinationISJ_fSJ_fLNS_15FloatRoundStyleE2EEES1K_S1R_JEEENS4_5SM1004TMEM4LOAD26SM100_TMEM_LOAD_32dp32b32xENS4_13SM90_TMA_LOADENS12_INS13_ILi2ELi4ELi3EEES16_NST_INS5_IJS17_S1M_EEENS5_IJS1M_SC_EEEEEEENS4_39AutoVectorizingCopyWithAssumedAlignmentILi128EEENS4_14SM90_TMA_STOREES27_S29_S29_EEEvvEEEEvNT_6ParamsE)
	.align		4
        /*000c*/ 	.word	index@(__assertfail)
	.align		4
        /*0010*/ 	.word	0x00000000
	.align		4
        /*0014*/ 	.word	0xfffffffe
	.align		4
        /*0018*/ 	.word	0x00000000
	.align		4
        /*001c*/ 	.word	0xfffffffd
	.align		4
        /*0020*/ 	.word	0x00000000
	.align		4
        /*0024*/ 	.word	0xfffffffc


//--------------------- .nv.constant4             --------------------------
	.section	.nv.constant4,"a",@progbits
	.align	8
	.align		8
.nv.constant4:
        /*0000*/ 	.dword	__assertfail
	.align		8
        /*0008*/ 	.dword	__unnamed_1
	.align		8
        /*0010*/ 	.dword	__unnamed_2
	.align		8
        /*0018*/ 	.dword	_ZN40_INTERNAL_b985ab71_4_k_cu_d91f7bfb_253324cuda3std3__45__cpo5beginE
	.align		8
        /*0020*/ 	.dword	_ZN40_INTERNAL_b985ab71_4_k_cu_d91f7bfb_253324cuda3std3__45__cpo3endE
	.align		8
        /*0028*/ 	.dword	_ZN40_INTERNAL_b985ab71_4_k_cu_d91f7bfb_253324cuda3std3__45__cpo6cbeginE
	.align		8
        /*0030*/ 	.dword	_ZN40_INTERNAL_b985ab71_4_k_cu_d91f7bfb_253324cuda3std3__45__cpo4cendE
	.align		8
        /*0038*/ 	.dword	_ZN40_INTERNAL_b985ab71_4_k_cu_d91f7bfb_253324cuda3std3__442_GLOBAL__N__b985ab71_4_k_cu_d91f7bfb_253326ignoreE
	.align		8
        /*0040*/ 	.dword	_ZN40_INTERNAL_b985ab71_4_k_cu_d91f7bfb_253324cuda3std3__419piecewise_constructE
	.align		8
        /*0048*/ 	.dword	_ZN40_INTERNAL_b985ab71_4_k_cu_d91f7bfb_253324cuda3std3__48in_placeE
	.align		8
        /*0050*/ 	.dword	_ZN40_INTERNAL_b985ab71_4_k_cu_d91f7bfb_253324cuda3std6ranges3__45__cpo4swapE
	.align		8
        /*0058*/ 	.dword	_ZN40_INTERNAL_b985ab71_4_k_cu_d91f7bfb_253324cuda3std6ranges3__45__cpo9iter_moveE
	.align		8
        /*0060*/ 	.dword	_ZN40_INTERNAL_b985ab71_4_k_cu_d91f7bfb_253324cute7productE
	.align		8
        /*0068*/ 	.dword	_ZN40_INTERNAL_b985ab71_4_k_cu_d91f7bfb_253324cute1_E
	.align		8
        /*0070*/ 	.dword	$str$25
	.align		8
        /*0078*/ 	.dword	$str$26
	.align		8
        /*0080*/ 	.dword	$str$27
	.align		8
        /*0088*/ 	.dword	$str$28


//--------------------- .text._ZN7cutlass13device_kernelINS_4gemm6kernel13GemmUniversalIN4cute5tupleIJiiiiEEENS1_10collective13CollectiveMmaINS1_35MainloopSm100TmaUmmaWarpSpecializedILi8ELi2ELi4ENS5_IJNS4_1CILi4EEENSA_ILi1EEESC_EEEEENS5_IJNSA_ILi128EEENSA_ILi256EEENSA_ILi64EEEEEENS_10bfloat16_tENS5_IJlSC_lEEESJ_SK_NS4_8TiledMMAINS4_8MMA_AtomIJNS4_26SM100_MMA_F16BF16_2x1SM_SSISJ_SJ_fLi128ELi256ELNS4_4UMMA5MajorE0ELSP_0ELNSO_7ScaleInE0ELSQ_0EEEEEENS4_6LayoutINS5_IJSC_SC_SC_EEENS5_IJNSA_ILi0EEESV_SV_EEEEENS5_IJNS4_10UnderscoreESY_SY_EEEEENS4_18SM100_TMA_2SM_LOADENS4_14ComposedLayoutINS4_7SwizzleILi3ELi4ELi3EEENS4_18smem_ptr_flag_bitsILi16EEENST_INS5_IJNSA_ILi8EEESH_EEENS5_IJSH_SC_EEEEEEEvNS4_8identityENS4_28SM100_TMA_2SM_LOAD_MULTICASTES1B_vS1C_EENS_8epilogue10collective18CollectiveEpilogueINS1F_23Sm100TmaWarpSpecializedILi4ELi2ELi32ELb1ELb0EEEJNS5_IJSH_SG_SH_EEENS5_IJNST_ISH_SC_EENST_INS5_IJNSA_ILi32EEENSA_ILi2EEEEEENS5_IJSC_SF_EEEEEEEESJ_SK_SJ_SK_NS1F_6fusion15FusionCallbacksIS1J_NS1S_17LinearCombinationISJ_fSJ_fLNS_15FloatRoundStyleE2EEES1K_S1R_JEEENS4_5SM1004TMEM4LOAD26SM100_TMEM_LOAD_32dp32b32xENS4_13SM90_TMA_LOADENS12_INS13_ILi2ELi4ELi3EEES16_NST_INS5_IJS17_S1M_EEENS5_IJS1M_SC_EEEEEEENS4_39AutoVectorizingCopyWithAssumedAlignmentILi128EEENS4_14SM90_TMA_STOREES27_S29_S29_EEEvvEEEEvNT_6ParamsE --------------------------
	.section	.text._ZN7cutlass13device_kernelINS_4gemm6kernel13GemmUniversalIN4cute5tupleIJiiiiEEENS1_10collective13CollectiveMmaINS1_35MainloopSm100TmaUmmaWarpSpecializedILi8ELi2ELi4ENS5_IJNS4_1CILi4EEENSA_ILi1EEESC_EEEEENS5_IJNSA_ILi128EEENSA_ILi256EEENSA_ILi64EEEEEENS_10bfloat16_tENS5_IJlSC_lEEESJ_SK_NS4_8TiledMMAINS4_8MMA_AtomIJNS4_26SM100_MMA_F16BF16_2x1SM_SSISJ_SJ_fLi128ELi256ELNS4_4UMMA5MajorE0ELSP_0ELNSO_7ScaleInE0ELSQ_0EEEEEENS4_6LayoutINS5_IJSC_SC_SC_EEENS5_IJNSA_ILi0EEESV_SV_EEEEENS5_IJNS4_10UnderscoreESY_SY_EEEEENS4_18SM100_TMA_2SM_LOADENS4_14ComposedLayoutINS4_7SwizzleILi3ELi4ELi3EEENS4_18smem_ptr_flag_bitsILi16EEENST_INS5_IJNSA_ILi8EEESH_EEENS5_IJSH_SC_EEEEEEEvNS4_8identityENS4_28SM100_TMA_2SM_LOAD_MULTICASTES1B_vS1C_EENS_8epilogue10collective18CollectiveEpilogueINS1F_23Sm100TmaWarpSpecializedILi4ELi2ELi32ELb1ELb0EEEJNS5_IJSH_SG_SH_EEENS5_IJNST_ISH_SC_EENST_INS5_IJNSA_ILi32EEENSA_ILi2EEEEEENS5_IJSC_SF_EEEEEEEESJ_SK_SJ_SK_NS1F_6fusion15FusionCallbacksIS1J_NS1S_17LinearCombinationISJ_fSJ_fLNS_15FloatRoundStyleE2EEES1K_S1R_JEEENS4_5SM1004TMEM4LOAD26SM100_TMEM_LOAD_32dp32b32xENS4_13SM90_TMA_LOADENS12_INS13_ILi2ELi4ELi3EEES16_NST_INS5_IJS17_S1M_EEENS5_IJS1M_SC_EEEEEEENS4_39AutoVectorizingCopyWithAssumedAlignmentILi128EEENS4_14SM90_TMA_STOREES27_S29_S29_EEEvvEEEEvNT_6ParamsE,"ax",@progbits
	.align	128
.text._ZN7cutlass13device_kernelINS_4gemm6kernel13GemmUniversalIN4cute5tupleIJiiiiEEENS1_10collective13CollectiveMmaINS1_35MainloopSm100TmaUmmaWarpSpecializedILi8ELi2ELi4ENS5_IJNS4_1CILi4EEENSA_ILi1EEESC_EEEEENS5_IJNSA_ILi128EEENSA_ILi256EEENSA_ILi64EEEEEENS_10bfloat16_tENS5_IJlSC_lEEESJ_SK_NS4_8TiledMMAINS4_8MMA_AtomIJNS4_26SM100_MMA_F16BF16_2x1SM_SSISJ_SJ_fLi128ELi256ELNS4_4UMMA5MajorE0ELSP_0ELNSO_7ScaleInE0ELSQ_0EEEEEENS4_6LayoutINS5_IJSC_SC_SC_EEENS5_IJNSA_ILi0EEESV_SV_EEEEENS5_IJNS4_10UnderscoreESY_SY_EEEEENS4_18SM100_TMA_2SM_LOADENS4_14ComposedLayoutINS4_7SwizzleILi3ELi4ELi3EEENS4_18smem_ptr_flag_bitsILi16EEENST_INS5_IJNSA_ILi8EEESH_EEENS5_IJSH_SC_EEEEEEEvNS4_8identityENS4_28SM100_TMA_2SM_LOAD_MULTICASTES1B_vS1C_EENS_8epilogue10collective18CollectiveEpilogueINS1F_23Sm100TmaWarpSpecializedILi4ELi2ELi32ELb1ELb0EEEJNS5_IJSH_SG_SH_EEENS5_IJNST_ISH_SC_EENST_INS5_IJNSA_ILi32EEENSA_ILi2EEEEEENS5_IJSC_SF_EEEEEEEESJ_SK_SJ_SK_NS1F_6fusion15FusionCallbacksIS1J_NS1S_17LinearCombinationISJ_fSJ_fLNS_15FloatRoundStyleE2EEES1K_S1R_JEEENS4_5SM1004TMEM4LOAD26SM100_TMEM_LOAD_32dp32b32xENS4_13SM90_TMA_LOADENS12_INS13_ILi2ELi4ELi3EEES16_NST_INS5_IJS17_S1M_EEENS5_IJS1M_SC_EEEEEEENS4_39AutoVectorizingCopyWithAssumedAlignmentILi128EEENS4_14SM90_TMA_STOREES27_S29_S29_EEEvvEEEEvNT_6ParamsE:
        .type           _ZN7cutlass13device_kernelINS_4gemm6kernel13GemmUniversalIN4cute5tupleIJiiiiEEENS1_10collective13CollectiveMmaINS1_35MainloopSm100TmaUmmaWarpSpecializedILi8ELi2ELi4ENS5_IJNS4_1CILi4EEENSA_ILi1EEESC_EEEEENS5_IJNSA_ILi128EEENSA_ILi256EEENSA_ILi64EEEEEENS_10bfloat16_tENS5_IJlSC_lEEESJ_SK_NS4_8TiledMMAINS4_8MMA_AtomIJNS4_26SM100_MMA_F16BF16_2x1SM_SSISJ_SJ_fLi128ELi256ELNS4_4UMMA5MajorE0ELSP_0ELNSO_7ScaleInE0ELSQ_0EEEEEENS4_6LayoutINS5_IJSC_SC_SC_EEENS5_IJNSA_ILi0EEESV_SV_EEEEENS5_IJNS4_10UnderscoreESY_SY_EEEEENS4_18SM100_TMA_2SM_LOADENS4_14ComposedLayoutINS4_7SwizzleILi3ELi4ELi3EEENS4_18smem_ptr_flag_bitsILi16EEENST_INS5_IJNSA_ILi8EEESH_EEENS5_IJSH_SC_EEEEEEEvNS4_8identityENS4_28SM100_TMA_2SM_LOAD_MULTICASTES1B_vS1C_EENS_8epilogue10collective18CollectiveEpilogueINS1F_23Sm100TmaWarpSpecializedILi4ELi2ELi32ELb1ELb0EEEJNS5_IJSH_SG_SH_EEENS5_IJNST_ISH_SC_EENST_INS5_IJNSA_ILi32EEENSA_ILi2EEEEEENS5_IJSC_SF_EEEEEEEESJ_SK_SJ_SK_NS1F_6fusion15FusionCallbacksIS1J_NS1S_17LinearCombinationISJ_fSJ_fLNS_15FloatRoundStyleE2EEES1K_S1R_JEEENS4_5SM1004TMEM4LOAD26SM100_TMEM_LOAD_32dp32b32xENS4_13SM90_TMA_LOADENS12_INS13_ILi2ELi4ELi3EEES16_NST_INS5_IJS17_S1M_EEENS5_IJS1M_SC_EEEEEEENS4_39AutoVectorizingCopyWithAssumedAlignmentILi128EEENS4_14SM90_TMA_STOREES27_S29_S29_EEEvvEEEEvNT_6ParamsE,@function
        .size           _ZN7cutlass13device_kernelINS_4gemm6kernel13GemmUniversalIN4cute5tupleIJiiiiEEENS1_10collective13CollectiveMmaINS1_35MainloopSm100TmaUmmaWarpSpecializedILi8ELi2ELi4ENS5_IJNS4_1CILi4EEENSA_ILi1EEESC_EEEEENS5_IJNSA_ILi128EEENSA_ILi256EEENSA_ILi64EEEEEENS_10bfloat16_tENS5_IJlSC_lEEESJ_SK_NS4_8TiledMMAINS4_8MMA_AtomIJNS4_26SM100_MMA_F16BF16_2x1SM_SSISJ_SJ_fLi128ELi256ELNS4_4UMMA5MajorE0ELSP_0ELNSO_7ScaleInE0ELSQ_0EEEEEENS4_6LayoutINS5_IJSC_SC_SC_EEENS5_IJNSA_ILi0EEESV_SV_EEEEENS5_IJNS4_10UnderscoreESY_SY_EEEEENS4_18SM100_TMA_2SM_LOADENS4_14ComposedLayoutINS4_7SwizzleILi3ELi4ELi3EEENS4_18smem_ptr_flag_bitsILi16EEENST_INS5_IJNSA_ILi8EEESH_EEENS5_IJSH_SC_EEEEEEEvNS4_8identityENS4_28SM100_TMA_2SM_LOAD_MULTICASTES1B_vS1C_EENS_8epilogue10collective18CollectiveEpilogueINS1F_23Sm100TmaWarpSpecializedILi4ELi2ELi32ELb1ELb0EEEJNS5_IJSH_SG_SH_EEENS5_IJNST_ISH_SC_EENST_INS5_IJNSA_ILi32EEENSA_ILi2EEEEEENS5_IJSC_SF_EEEEEEEESJ_SK_SJ_SK_NS1F_6fusion15FusionCallbacksIS1J_NS1S_17LinearCombinationISJ_fSJ_fLNS_15FloatRoundStyleE2EEES1K_S1R_JEEENS4_5SM1004TMEM4LOAD26SM100_TMEM_LOAD_32dp32b32xENS4_13SM90_TMA_LOADENS12_INS13_ILi2ELi4ELi3EEES16_NST_INS5_IJS17_S1M_EEENS5_IJS1M_SC_EEEEEEENS4_39AutoVectorizingCopyWithAssumedAlignmentILi128EEENS4_14SM90_TMA_STOREES27_S29_S29_EEEvvEEEEvNT_6ParamsE,(.L_x_209 - _ZN7cutlass13device_kernelINS_4gemm6kernel13GemmUniversalIN4cute5tupleIJiiiiEEENS1_10collective13CollectiveMmaINS1_35MainloopSm100TmaUmmaWarpSpecializedILi8ELi2ELi4ENS5_IJNS4_1CILi4EEENSA_ILi1EEESC_EEEEENS5_IJNSA_ILi128EEENSA_ILi256EEENSA_ILi64EEEEEENS_10bfloat16_tENS5_IJlSC_lEEESJ_SK_NS4_8TiledMMAINS4_8MMA_AtomIJNS4_26SM100_MMA_F16BF16_2x1SM_SSISJ_SJ_fLi128ELi256ELNS4_4UMMA5MajorE0ELSP_0ELNSO_7ScaleInE0ELSQ_0EEEEEENS4_6LayoutINS5_IJSC_SC_SC_EEENS5_IJNSA_ILi0EEESV_SV_EEEEENS5_IJNS4_10UnderscoreESY_SY_EEEEENS4_18SM100_TMA_2SM_LOADENS4_14ComposedLayoutINS4_7SwizzleILi3ELi4ELi3EEENS4_18smem_ptr_flag_bitsILi16EEENST_INS5_IJNSA_ILi8EEESH_EEENS5_IJSH_SC_EEEEEEEvNS4_8identityENS4_28SM100_TMA_2SM_LOAD_MULTICASTES1B_vS1C_EENS_8epilogue10collective18CollectiveEpilogueINS1F_23Sm100TmaWarpSpecializedILi4ELi2ELi32ELb1ELb0EEEJNS5_IJSH_SG_SH_EEENS5_IJNST_ISH_SC_EENST_INS5_IJNSA_ILi32EEENSA_ILi2EEEEEENS5_IJSC_SF_EEEEEEEESJ_SK_SJ_SK_NS1F_6fusion15FusionCallbacksIS1J_NS1S_17LinearCombinationISJ_fSJ_fLNS_15FloatRoundStyleE2EEES1K_S1R_JEEENS4_5SM1004TMEM4LOAD26SM100_TMEM_LOAD_32dp32b32xENS4_13SM90_TMA_LOADENS12_INS13_ILi2ELi4ELi3EEES16_NST_INS5_IJS17_S1M_EEENS5_IJS1M_SC_EEEEEEENS4_39AutoVectorizingCopyWithAssumedAlignmentILi128EEENS4_14SM90_TMA_STOREES27_S29_S29_EEEvvEEEEvNT_6ParamsE)
        .other          _ZN7cutlass13device_kernelINS_4gemm6kernel13GemmUniversalIN4cute5tupleIJiiiiEEENS1_10collective13CollectiveMmaINS1_35MainloopSm100TmaUmmaWarpSpecializedILi8ELi2ELi4ENS5_IJNS4_1CILi4EEENSA_ILi1EEESC_EEEEENS5_IJNSA_ILi128EEENSA_ILi256EEENSA_ILi64EEEEEENS_10bfloat16_tENS5_IJlSC_lEEESJ_SK_NS4_8TiledMMAINS4_8MMA_AtomIJNS4_26SM100_MMA_F16BF16_2x1SM_SSISJ_SJ_fLi128ELi256ELNS4_4UMMA5MajorE0ELSP_0ELNSO_7ScaleInE0ELSQ_0EEEEEENS4_6LayoutINS5_IJSC_SC_SC_EEENS5_IJNSA_ILi0EEESV_SV_EEEEENS5_IJNS4_10UnderscoreESY_SY_EEEEENS4_18SM100_TMA_2SM_LOADENS4_14ComposedLayoutINS4_7SwizzleILi3ELi4ELi3EEENS4_18smem_ptr_flag_bitsILi16EEENST_INS5_IJNSA_ILi8EEESH_EEENS5_IJSH_SC_EEEEEEEvNS4_8identityENS4_28SM100_TMA_2SM_LOAD_MULTICASTES1B_vS1C_EENS_8epilogue10collective18CollectiveEpilogueINS1F_23Sm100TmaWarpSpecializedILi4ELi2ELi32ELb1ELb0EEEJNS5_IJSH_SG_SH_EEENS5_IJNST_ISH_SC_EENST_INS5_IJNSA_ILi32EEENSA_ILi2EEEEEENS5_IJSC_SF_EEEEEEEESJ_SK_SJ_SK_NS1F_6fusion15FusionCallbacksIS1J_NS1S_17LinearCombinationISJ_fSJ_fLNS_15FloatRoundStyleE2EEES1K_S1R_JEEENS4_5SM1004TMEM4LOAD26SM100_TMEM_LOAD_32dp32b32xENS4_13SM90_TMA_LOADENS12_INS13_ILi2ELi4ELi3EEES16_NST_INS5_IJS17_S1M_EEENS5_IJS1M_SC_EEEEEEENS4_39AutoVectorizingCopyWithAssumedAlignmentILi128EEENS4_14SM90_TMA_STOREES27_S29_S29_EEEvvEEEEvNT_6ParamsE,@"STO_CUDA_ENTRY STV_DEFAULT"
_ZN7cutlass13device_kernelINS_4gemm6kernel13GemmUniversalIN4cute5tupleIJiiiiEEENS1_10collective13CollectiveMmaINS1_35MainloopSm100TmaUmmaWarpSpecializedILi8ELi2ELi4ENS5_IJNS4_1CILi4EEENSA_ILi1EEESC_EEEEENS5_IJNSA_ILi128EEENSA_ILi256EEENSA_ILi64EEEEEENS_10bfloat16_tENS5_IJlSC_lEEESJ_SK_NS4_8TiledMMAINS4_8MMA_AtomIJNS4_26SM100_MMA_F16BF16_2x1SM_SSISJ_SJ_fLi128ELi256ELNS4_4UMMA5MajorE0ELSP_0ELNSO_7ScaleInE0ELSQ_0EEEEEENS4_6LayoutINS5_IJSC_SC_SC_EEENS5_IJNSA_ILi0EEESV_SV_EEEEENS5_IJNS4_10UnderscoreESY_SY_EEEEENS4_18SM100_TMA_2SM_LOADENS4_14ComposedLayoutINS4_7SwizzleILi3ELi4ELi3EEENS4_18smem_ptr_flag_bitsILi16EEENST_INS5_IJNSA_ILi8EEESH_EEENS5_IJSH_SC_EEEEEEEvNS4_8identityENS4_28SM100_TMA_2SM_LOAD_MULTICASTES1B_vS1C_EENS_8epilogue10collective18CollectiveEpilogueINS1F_23Sm100TmaWarpSpecializedILi4ELi2ELi32ELb1ELb0EEEJNS5_IJSH_SG_SH_EEENS5_IJNST_ISH_SC_EENST_INS5_IJNSA_ILi32EEENSA_ILi2EEEEEENS5_IJSC_SF_EEEEEEEESJ_SK_SJ_SK_NS1F_6fusion15FusionCallbacksIS1J_NS1S_17LinearCombinationISJ_fSJ_fLNS_15FloatRoundStyleE2EEES1K_S1R_JEEENS4_5SM1004TMEM4LOAD26SM100_TMEM_LOAD_32dp32b32xENS4_13SM90_TMA_LOADENS12_INS13_ILi2ELi4ELi3EEES16_NST_INS5_IJS17_S1M_EEENS5_IJS1M_SC_EEEEEEENS4_39AutoVectorizingCopyWithAssumedAlignmentILi128EEENS4_14SM90_TMA_STOREES27_S29_S29_EEEvvEEEEvNT_6ParamsE:
[----:B------:R-:W1:Y:S01]  /*0000*/  LDC R1, c[0x0][0x37c] ;  /* 0x0000df00ff017b82 */ /* 0x000e620000000800 */
[----:B------:R-:W2:Y:S01]  /*0010*/  S2R R95, SR_TID.X ;  /* 0x00000000005f7919 */ /* 0x000ea20000002100 */
[----:B------:R-:W3:Y:S06]  /*0020*/  LDCU.64 UR8, c[0x0][0x890] ;  /* 0x00011200ff0877ac */ /* 0x000eec0008000a00 */
[----:B------:R-:W4:Y:S01]  /*0030*/  S2UR UR4, SR_CgaCtaId ;  /* 0x00000000000479c3 */ /* 0x000f220000008800 */
[----:B------:R-:W-:Y:S02]  /*0040*/  PRMT R80, RZ, 0x7610, R80 ;  /* 0x00007610ff507816 */ /* 0x000fe40000000050 */
[----:B------:R-:W-:Y:S01]  /*0050*/  ELECT P1, URZ, PT ;  /* 0x0000000000ff782f */ /* 0x000fe20003820000 */
[----:B---3--:R-:W-:-:S04]  /*0060*/  UISETP.NE.U32.AND UP0, UPT, UR8, URZ, UPT ;  /* 0x000000ff0800728c */ /* 0x008fc8000bf05070 */
[----:B------:R-:W-:Y:S02]  /*0070*/  UISETP.NE.AND.EX UP0, UPT, UR9, URZ, UPT, UP0 ;  /* 0x000000ff0900728c */ /* 0x000fe4000bf05300 */
[----:B----4-:R-:W-:Y:S02]  /*0080*/  ULOP3.LUT UR46, UR4, 0x1, URZ, 0xc0, !UPT ;  /* 0x00000001042e7892 */ /* 0x010fe4000f8ec0ff */
[----:B------:R-:W-:Y:S01]  /*0090*/  ULOP3.LUT UR47, UR4, 0x1, URZ, 0x3c, !UPT ;  /* 0x00000001042f7892 */ /* 0x000fe2000f8e3cff */
[----:B--2---:R-:W-:-:S05]  /*00a0*/  SHF.R.U32.HI R81, RZ, 0x5, R95 ;  /* 0x00000005ff517819 */ /* 0x004fca000001165f */
[----:B------:R-:W2:Y:S02]  /*00b0*/  SHFL.IDX PT, R0, R81, RZ, 0x1f ;  /* 0x00001fff51007589 */ /* 0x000ea400000e0000 */
[----:B--2---:R-:W-:Y:S01]  /*00c0*/  R2UR UR20, R0 ;  /* 0x00000000001472ca */ /* 0x004fe200000e0000 */
[----:B-1----:R-:W-:-:S14]  /*00d0*/  BRA.U UP0, `(.L_x_0) ;  /* 0x0000000100307547 */ /* 0x002fdc000b800000 */
[----:B------:R-:W1:Y:S02]  /*00e0*/  LDCU.64 UR4, c[0x0][0x888] ;  /* 0x00011100ff0477ac */ /* 0x000e640008000a00 */
[----:B-1----:R-:W-:-:S04]  /*00f0*/  UISETP.NE.U32.AND UP0, UPT, UR4, URZ, UPT ;  /* 0x000000ff0400728c */ /* 0x002fc8000bf05070 */
[----:B------:R-:W-:-:S09]  /*0100*/  UISETP.NE.AND.EX UP0, UPT, UR5, URZ, UPT, UP0 ;  /* 0x000000ff0500728c */ /* 0x000fd2000bf05300 */
[----:B------:R-:W-:Y:S05]  /*0110*/  BRA.U !UP0, `(.L_x_1) ;  /* 0x0000000108147547 */ /* 0x000fea000b800000 */
[----:B------:R-:W1:Y:S01]  /*0120*/  LDC.64 R2, c[0x0][0x888] ;  /* 0x00022200ff027b82 */ /* 0x000e620000000a00 */
[----:B------:R-:W1:Y:S02]  /*0130*/  LDCU.64 UR4, c[0x0][0x358] ;  /* 0x00006b00ff0477ac */ /* 0x000e640008000a00 */
[----:B-1----:R1:W5:Y:S01]  /*0140*/  LDG.E R41, desc[UR4][R2.64] ;  /* 0x0000000402297981 */ /* 0x002362000c1e1900 */
[----:B------:R-:W-:Y:S01]  /*0150*/  HFMA2 R80, -RZ, RZ, 0, 5.9604644775390625e-08 ;  /* 0x00000001ff507431 */ /* 0x000fe200000001ff */
[----:B------:R-:W-:Y:S05]  /*0160*/  BRA `(.L_x_0) ;  /* 0x00000000000c7947 */ /* 0x000fea0003800000 */
.L_x_1:
[----:B------:R-:W1:Y:S01]  /*0170*/  LDCU UR4, c[0x0][0x880] ;  /* 0x00011000ff0477ac */ /* 0x000e620008000800 */
[----:B------:R-:W-:Y:S01]  /*0180*/  HFMA2 R80, -RZ, RZ, 0, 5.9604644775390625e-08 ;  /* 0x00000001ff507431 */ /* 0x000fe200000001ff */
[----:B-1----:R-:W-:-:S07]  /*0190*/  MOV R41, UR4 ;  /* 0x0000000400297c02 */ /* 0x002fce0008000f00 */
.L_x_0:
[----:B------:R-:W2:Y:S02]  /*01a0*/  LDCU.64 UR4, c[0x0][0x8b0] ;  /* 0x00011600ff0477ac */ /* 0x000ea40008000a00 */
[----:B--2---:R-:W-:-:S04]  /*01b0*/  UISETP.NE.U32.AND UP0, UPT, UR4, URZ, UPT ;  /* 0x000000ff0400728c */ /* 0x004fc8000bf05070 */
[----:B------:R-:W-:-:S09]  /*01c0*/  UISETP.NE.AND.EX UP0, UPT, UR5, URZ, UPT, UP0 ;  /* 0x000000ff0500728c */ /* 0x000fd2000bf05300 */
[----:B------:R-:W-:Y:S05]  /*01d0*/  BRA.U UP0, `(.L_x_2) ;  /* 0x0000000100287547 */ /* 0x000fea000b800000 */
[----:B------:R-:W2:Y:S02]  /*01e0*/  LDCU.64 UR4, c[0x0][0x8a8] ;  /* 0x00011500ff0477ac */ /* 0x000ea40008000a00 */
[----:B--2---:R-:W-:-:S04]  /*01f0*/  UISETP.NE.U32.AND UP0, UPT, UR4, URZ, UPT ;  /* 0x000000ff0400728c */ /* 0x004fc8000bf05070 */
[----:B------:R-:W-:-:S09]  /*0200*/  UISETP.NE.AND.EX UP0, UPT, UR5, URZ, UPT, UP0 ;  /* 0x000000ff0500728c */ /* 0x000fd2000bf05300 */
[----:B------:R-:W-:Y:S05]  /*0210*/  BRA.U !UP0, `(.L_x_3) ;  /* 0x0000000108107547 */ /* 0x000fea000b800000 */
[----:B------:R-:W2:Y:S01]  /*0220*/  LDC.64 R38, c[0x0][0x8a8] ;  /* 0x00022a00ff267b82 */ /* 0x000ea20000000a00 */
[----:B------:R-:W2:Y:S02]  /*0230*/  LDCU.64 UR4, c[0x0][0x358] ;  /* 0x00006b00ff0477ac */ /* 0x000ea40008000a00 */
[----:B--2---:R2:W5:Y:S01]  /*0240*/  LDG.E R38, desc[UR4][R38.64] ;  /* 0x0000000426267981 */ /* 0x004562000c1e1900 */
[----:B------:R-:W-:Y:S05]  /*0250*/  BRA `(.L_x_2) ;  /* 0x0000000000087947 */ /* 0x000fea0003800000 */
.L_x_3:
[----:B------:R-:W2:Y:S02]  /*0260*/  LDCU UR4, c[0x0][0x8a0] ;  /* 0x00011400ff0477ac */ /* 0x000ea40008000800 */
[----:B--2---:R-:W-:Y:S02]  /*0270*/  MOV R38, UR4 ;  /* 0x0000000400267c02 */ /* 0x004fe40008000f00 */
.L_x_2:
[----:B------:R-:W-:Y:S01]  /*0280*/  IMAD.U32 R0, RZ, RZ, UR20 ;  /* 0x00000014ff007e24 */ /* 0x000fe2000f8e00ff */
[----:B------:R-:W-:Y:S04]  /*0290*/  BSSY.RECONVERGENT B0, `(.L_x_4) ;  /* 0x000000c000007945 */ /* 0x000fe80003800200 */
[C---:B------:R-:W-:Y:S02]  /*02a0*/  ISETP.NE.OR P2, PT, R0.reuse, 0x1, !P1 ;  /* 0x000000010000780c */ /* 0x040fe40004f45670 */
[----:B------:R-:W-:-:S11]  /*02b0*/  ISETP.NE.OR P0, PT, R0, 0x3, !P1 ;  /* 0x000000030000780c */ /* 0x000fd60004f05670 */
[----:B------:R-:W-:Y:S05]  /*02c0*/  @P2 BRA `(.L_x_5) ;  /* 0x0000000000202947 */ /* 0x000fea0003800000 */
[----:B------:R-:W3:Y:S02]  /*02d0*/  LDCU.64 UR4, c[0x0][0x348] ;  /* 0x00006900ff0477ac */ /* 0x000ee40008000a00 */
[----:B---3--:R-:W-:Y:S02]  /*02e0*/  UIADD3 UR6, UP1, UPT, UR4, 0x80, URZ ;  /* 0x0000008004067890 */ /* 0x008fe4000ff3e0ff */
[----:B------:R-:W-:Y:S02]  /*02f0*/  UIADD3 UR4, UP0, UPT, UR4, 0x180, URZ ;  /* 0x0000018004047890 */ /* 0x000fe4000ff1e0ff */
[----:B------:R-:W-:Y:S02]  /*0300*/  UIADD3.X UR7, UPT, UPT, URZ, UR5, URZ, UP1, !UPT ;  /* 0x00000005ff077290 */ /* 0x000fe40008ffe4ff */
[----:B------:R-:W-:-:S07]  /*0310*/  UIADD3.X UR5, UPT, UPT, URZ, UR5, URZ, UP0, !UPT ;  /* 0x00000005ff057290 */ /* 0x000fce00087fe4ff */
[----:B------:R3:W-:Y:S02]  /*0320*/  UTMACCTL.PF [UR6] ;  /* 0x00000000060079b9 */ /* 0x0007e40008040000 */
[----:B------:R3:W-:Y:S02]  /*0330*/  UTMACCTL.PF [UR4] ;  /* 0x00000000040079b9 */ /* 0x0007e40008040000 */
[----:B---3--:R-:W-:Y:S01]  /*0340*/  NOP ;  /* 0x0000000000007918 */ /* 0x008fe20000000000 */
.L_x_5:
[----:B------:R-:W-:Y:S05]  /*0350*/  BSYNC.RECONVERGENT B0 ;  /* 0x0000000000007941 */ /* 0x000fea0003800200 */
.L_x_4:
[----:B------:R-:W-:Y:S04]  /*0360*/  BSSY.RECONVERGENT B0, `(.L_x_6) ;  /* 0x000000a000007945 */ /* 0x000fe80003800200 */
        /* <DEDUP_REMOVED lines=9> */
.L_x_7:
[----:B------:R-:W-:Y:S05]  /*0400*/  BSYNC.RECONVERGENT B0 ;  /* 0x0000000000007941 */ /* 0x000fea0003800200 */
.L_x_6:
[----:B------:R-:W3:Y:S01]  /*0410*/  LDCU.64 UR4, c[0x0][0x888] ;  /* 0x00011100ff0477ac */ /* 0x000ee20008000a00 */
[----:B------:R-:W-:Y:S02]  /*0420*/  UISETP.EQ.U32.AND UP2, UPT, UR8, URZ, UPT ;  /* 0x000000ff0800728c */ /* 0x000fe4000bf42070 */
[----:B------:R-:W-:Y:S02]  /*0430*/  UPLOP3.LUT UP4, UPT, UPT, UPT, UPT, 0x80, 0x8 ;  /* 0x000000000008789c */ /* 0x000fe40003f8f070 */
[----:B---3--:R-:W-:-:S04]  /*0440*/  UISETP.NE.U32.AND UP0, UPT, UR4, URZ, UPT ;  /* 0x000000ff0400728c */ /* 0x008fc8000bf05070 */
[----:B------:R-:W-:-:S04]  /*0450*/  UISETP.NE.AND.EX UP1, UPT, UR5, URZ, UPT, UP0 ;  /* 0x000000ff0500728c */ /* 0x000fc8000bf25300 */
[----:B------:R-:W-:-:S04]  /*0460*/  UISETP.EQ.OR.EX UP3, UPT, UR9, URZ, !UP1, UP2 ;  /* 0x000000ff0900728c */ /* 0x000fc8000cf62720 */
[----:B------:R-:W-:-:S06]  /*0470*/  UP2UR UR4, UPR, URZ, 0x8 ;  /* 0x00000008ff047883 */ /* 0x000fcc0008000000 */
[----:B------:R-:W-:Y:S01]  /*0480*/  MOV R84, UR4 ;  /* 0x0000000400547c02 */ /* 0x000fe20008000f00 */
[----:B------:R-:W-:Y:S06]  /*0490*/  BRA.U !UP3, `(.L_x_8) ;  /* 0x000000010b207547 */ /* 0x000fec000b800000 */
[----:B------:R-:W-:Y:S01]  /*04a0*/  UISETP.NE.U32.AND UP2, UPT, UR8, URZ, UPT ;  /* 0x000000ff0800728c */ /* 0x000fe2000bf45070 */
[----:B-----5:R-:W-:Y:S01]  /*04b0*/  FSETP.NEU.AND P0, PT, R41, RZ, PT ;  /* 0x000000ff2900720b */ /* 0x020fe20003f0d000 */
[----:B------:R-:W-:Y:S02]  /*04c0*/  USEL UR4, URZ, 0xffffffff, UP1 ;  /* 0xffffffffff047887 */ /* 0x000fe40008800000 */
[----:B------:R-:W-:-:S10]  /*04d0*/  UISETP.NE.AND.EX UP2, UPT, UR9, URZ, UPT, UP2 ;  /* 0x000000ff0900728c */ /* 0x000fd4000bf45320 */
[----:B------:R-:W-:Y:S01]  /*04e0*/  VOTEU.ANY UP0, P0 ;  /* 0x0000000000ff7886 */ /* 0x000fe20000000100 */
[----:B------:R-:W-:-:S04]  /*04f0*/  @!UP2 USEL UR4, URZ, 0xffffffff, UP0 ;  /* 0xffffffffff04a887 */ /* 0x000fc80008000000 */
[----:B------:R-:W-:-:S04]  /*0500*/  ULOP3.LUT UR4, UR4, 0x1, URZ, 0xc0, !UPT ;  /* 0x0000000104047892 */ /* 0x000fc8000f8ec0ff */
[----:B------:R-:W-:-:S11]  /*0510*/  UISETP.NE.U32.AND UP4, UPT, UR4, 0x1, UPT ;  /* 0x000000010400788c */ /* 0x000fd6000bf85070 */
.L_x_8:
[----:B------:R-:W3:Y:S01]  /*0520*/  SHFL.IDX PT, R0, R81, RZ, 0x1f ;  /* 0x00001fff51007589 */ /* 0x000ee200000e0000 */
[----:B------:R-:W-:-:S04]  /*0530*/  UISETP.NE.AND UP0, UPT, UR20, 0x2, UPT ;  /* 0x000000021400788c */ /* 0x000fc8000bf05270 */
[----:B------:R-:W-:Y:S02]  /*0540*/  UISETP.EQ.AND UP2, UPT, UR46, URZ, !UP0 ;  /* 0x000000ff2e00728c */ /* 0x000fe4000c742270 */
[----:B------:R-:W-:-:S04]  /*0550*/  USEL UR56, URZ, 0x1, UP0 ;  /* 0x00000001ff387887 */ /* 0x000fc80008000000 */
[----:B------:R-:W-:Y:S02]  /*0560*/  PLOP3.LUT P3, PT, P1, PT, UP2, 0x80, 0x8 ;  /* 0x000000000008781c */ /* 0x000fe40000f6f028 */
[----:B---3--:R-:W-:-:S13]  /*0570*/  ISETP.NE.AND P0, PT, R0, RZ, PT ;  /* 0x000000ff0000720c */ /* 0x008fda0003f05270 */
[----:B------:R-:W-:Y:S05]  /*0580*/  @P0 BRA `(.L_x_9) ;  /* 0x0000000000780947 */ /* 0x000fea0003800000 */
[----:B------:R-:W3:Y:S01]  /*0590*/  S2UR UR5, SR_CgaCtaId ;  /* 0x00000000000579c3 */ /* 0x000ee20000008800 */
[----:B------:R-:W-:Y:S01]  /*05a0*/  UMOV UR4, 0x400 ;  /* 0x0000040000047882 */ /* 0x000fe20000000000 */
[----:B------:R-:W-:Y:S01]  /*05b0*/  UMOV UR8, 0x1 ;  /* 0x0000000100087882 */ /* 0x000fe20000000000 */
[----:B------:R-:W-:Y:S01]  /*05c0*/  UMOV UR6, 0x2 ;  /* 0x0000000200067882 */ /* 0x000fe20000000000 */
[----:B------:R-:W-:-:S04]  /*05d0*/  UIADD3 UR8, UPT, UPT, -UR8, 0x100000, URZ ;  /* 0x0010000008087890 */ /* 0x000fc8000fffe1ff */
[----:B------:R-:W-:Y:S02]  /*05e0*/  USHF.L.U32 UR9, UR8, 0xb, URZ ;  /* 0x0000000b08097899 */ /* 0x000fe400080006ff */
[----:B------:R-:W-:Y:S02]  /*05f0*/  USHF.L.U32 UR8, UR8, 0x1, URZ ;  /* 0x0000000108087899 */ /* 0x000fe400080006ff */
[----:B------:R-:W-:-:S04]  /*0600*/  UIADD3 UR6, UPT, UPT, -UR6, 0x100000, URZ ;  /* 0x0010000006067890 */ /* 0x000fc8000fffe1ff */
[----:B------:R-:W-:Y:S02]  /*0610*/  USHF.L.U32 UR7, UR6, 0xb, URZ ;  /* 0x0000000b06077899 */ /* 0x000fe400080006ff */
[----:B------:R-:W-:Y:S01]  /*0620*/  USHF.L.U32 UR6, UR6, 0x1, URZ ;  /* 0x0000000106067899 */ /* 0x000fe200080006ff */
[----:B------:R-:W-:Y:S01]  /*0630*/  ELECT P0, URZ, PT ;  /* 0x0000000000ff782f */ /* 0x000fe20003800000 */
[----:B---3--:R-:W-:Y:S01]  /*0640*/  ULEA UR4, UR5, UR4, 0x18 ;  /* 0x0000000405047291 */ /* 0x008fe2000f8ec0ff */
[----:B------:R-:W3:Y:S11]  /*0650*/  FENCE.VIEW.ASYNC.S ;  /* 0x00000000000073c6 */ /* 0x000ef60000000000 */
[----:B---3--:R3:W4:Y:S01]  /*0660*/  SYNCS.EXCH.64 URZ, [UR4], UR8 ;  /* 0x0000000804ff75b2 */ /* 0x0087220008000100 */
[----:B------:R3:W1:Y:S01]  /*0670*/  SYNCS.EXCH.64 URZ, [UR4+0x40], UR6 ;  /* 0x0000400604ff75b2 */ /* 0x0006620008000100 */
        /* <DEDUP_REMOVED lines=13> */
[----:B------:R3:W1:Y:S02]  /*0750*/  SYNCS.EXCH.64 URZ, [UR4+0x78], UR6 ;  /* 0x0000780604ff75b2 */ /* 0x0006640008000100 */
[----:B---3--:R-:W-:Y:S01]  /*0760*/  NOP ;  /* 0x0000000000007918 */ /* 0x008fe20000000000 */
.L_x_9:
[----:B------:R-:W3:Y:S01]  /*0770*/  SHFL.IDX PT, R0, R81, RZ, 0x1f ;  /* 0x00001fff51007589 */ /* 0x000ee200000e0000 */
[----:B------:R-:W-:Y:S01]  /*0780*/  NOP ;  /* 0x0000000000007918 */ /* 0x000fe20000000000 */
[----:B---3--:R-:W-:-:S13]  /*0790*/  ISETP.NE.AND P0, PT, R0, 0x1, PT ;  /* 0x000000010000780c */ /* 0x008fda0003f05270 */
        /* <DEDUP_REMOVED lines=14> */
[----:B---3--:R3:W1:Y:S01]  /*0880*/  SYNCS.EXCH.64 URZ, [UR4+0x80], UR8 ;  /* 0x0000800804ff75b2 */ /* 0x0086620008000100 */
[----:B------:R3:W1:Y:S01]  /*0890*/  SYNCS.EXCH.64 URZ, [UR4+0xa0], UR6 ;  /* 0x0000a00604ff75b2 */ /* 0x0006620008000100 */
[----:B------:R3:W1:Y:S01]  /*08a0*/  SYNCS.EXCH.64 URZ, [UR4+0x88], UR8 ;  /* 0x0000880804ff75b2 */ /* 0x0006620008000100 */
[----:B------:R3:W1:Y:S01]  /*08b0*/  SYNCS.EXCH.64 URZ, [UR4+0xa8], UR6 ;  /* 0x0000a80604ff75b2 */ /* 0x0006620008000100 */
[----:B------:R3:W1:Y:S01]  /*08c0*/  SYNCS.EXCH.64 URZ, [UR4+0x90], UR8 ;  /* 0x0000900804ff75b2 */ /* 0x0006620008000100 */
[----:B------:R3:W1:Y:S01]  /*08d0*/  SYNCS.EXCH.64 URZ, [UR4+0xb0], UR6 ;  /* 0x0000b00604ff75b2 */ /* 0x0006620008000100 */
[----:B------:R3:W1:Y:S01]  /*08e0*/  SYNCS.EXCH.64 URZ, [UR4+0x98], UR8 ;  /* 0x0000980804ff75b2 */ /* 0x0006620008000100 */
[----:B------:R3:W1:Y:S01]  /*08f0*/  SYNCS.EXCH.64 URZ, [UR4+0xb8], UR6 ;  /* 0x0000b80604ff75b2 */ /* 0x0006620008000100 */
[----:B------:R-:W-:Y:S01]  /*0900*/  NOP ;  /* 0x0000000000007918 */ /* 0x000fe20000000000 */
.L_x_10:
[----:B------:R-:W2:Y:S01]  /*0910*/  SHFL.IDX PT, R0, R81, RZ, 0x1f ;  /* 0x00001fff51007589 */ /* 0x000ea200000e0000 */
[----:B------:R-:W-:Y:S01]  /*0920*/  NOP ;  /* 0x0000000000007918 */ /* 0x000fe20000000000 */
[----:B--2---:R-:W-:-:S13]  /*0930*/  ISETP.NE.AND P0, PT, R0, 0x3, PT ;  /* 0x000000030000780c */ /* 0x004fda0003f05270 */
[----:B------:R-:W-:Y:S05]  /*0940*/  @P0 BRA `(.L_x_11) ;  /* 0x0000000000300947 */ /* 0x000fea0003800000 */
[----:B---3--:R-:W2:Y:S01]  /*0950*/  S2UR UR6, SR_CgaCtaId ;  /* 0x00000000000679c3 */ /* 0x008ea20000008800 */
[----:B------:R-:W-:Y:S01]  /*0960*/  UMOV UR4, 0x400 ;  /* 0x0000040000047882 */ /* 0x000fe20000000000 */
[----:B------:R-:W-:Y:S01]  /*0970*/  UMOV UR5, 0x20 ;  /* 0x0000002000057882 */ /* 0x000fe20000000000 */
[----:B------:R-:W-:Y:S01]  /*0980*/  ELECT P0, URZ, PT ;  /* 0x0000000000ff782f */ /* 0x000fe20003800000 */
[----:B--2---:R-:W-:Y:S02]  /*0990*/  ULEA UR6, UR6, UR4, 0x18 ;  /* 0x0000000406067291 */ /* 0x004fe4000f8ec0ff */
[----:B------:R-:W-:-:S04]  /*09a0*/  UIADD3 UR4, UPT, UPT, -UR5, 0x100000, URZ ;  /* 0x0010000005047890 */ /* 0x000fc8000fffe1ff */
[----:B------:R-:W-:Y:S02]  /*09b0*/  USHF.L.U32 UR5, UR4, 0xb, URZ ;  /* 0x0000000b04057899 */ /* 0x000fe400080006ff */
[----:B------:R-:W-:Y:S01]  /*09c0*/  USHF.L.U32 UR4, UR4, 0x1, URZ ;  /* 0x0000000104047899 */ /* 0x000fe200080006ff */
[----:B------:R-:W2:Y:S11]  /*09d0*/  FENCE.VIEW.ASYNC.S ;  /* 0x00000000000073c6 */ /* 0x000eb60000000000 */
[----:B--2---:R2:W3:Y:S01]  /*09e0*/  SYNCS.EXCH.64 URZ, [UR6+0xc0], UR4 ;  /* 0x0000c00406ff75b2 */ /* 0x0044e20008000100 */
[----:B------:R2:W1:Y:S01]  /*09f0*/  SYNCS.EXCH.64 URZ, [UR6+0xc8], UR4 ;  /* 0x0000c80406ff75b2 */ /* 0x0004620008000100 */
[----:B------:R-:W-:Y:S01]  /*0a00*/  NOP ;  /* 0x0000000000007918 */ /* 0x000fe20000000000 */
.L_x_11:
[----:B------:R-:W4:Y:S01]  /*0a10*/  SHFL.IDX PT, R0, R81, RZ, 0x1f ;  /* 0x00001fff51007589 */ /* 0x000f2200000e0000 */
[----:B------:R-:W-:Y:S01]  /*0a20*/  NOP ;  /* 0x0000000000007918 */ /* 0x000fe20000000000 */
[----:B----4-:R-:W-:-:S13]  /*0a30*/  ISETP.NE.AND P0, PT, R0, 0x4, PT ;  /* 0x000000040000780c */ /* 0x010fda0003f05270 */
[----:B------:R-:W-:Y:S05]  /*0a40*/  @P0 BRA `(.L_x_12) ;  /* 0x00000000004c0947 */ /* 0x000fea0003800000 */
[----:B--2---:R-:W2:Y:S01]  /*0a50*/  S2UR UR5, SR_CgaCtaId ;  /* 0x00000000000579c3 */ /* 0x004ea20000008800 */
[----:B---3--:R-:W-:Y:S01]  /*0a60*/  UMOV UR4, 0x3a0 ;  /* 0x000003a000047882 */ /* 0x008fe20000000000 */
[----:B------:R-:W-:Y:S01]  /*0a70*/  UMOV UR6, 0x400 ;  /* 0x0000040000067882 */ /* 0x000fe20000000000 */
[----:B------:R-:W-:Y:S01]  /*0a80*/  USEL UR4, UR4, 0x320, UP4 ;  /* 0x0000032004047887 */ /* 0x000fe2000a000000 */
[----:B------:R-:W-:Y:S01]  /*0a90*/  UMOV UR8, 0x1 ;  /* 0x0000000100087882 */ /* 0x000fe20000000000 */
[----:B------:R-:W-:Y:S01]  /*0aa0*/  ELECT P0, URZ, PT ;  /* 0x0000000000ff782f */ /* 0x000fe20003800000 */
[----:B------:R-:W-:-:S04]  /*0ab0*/  UIADD3 UR8, UPT, UPT, -UR8, 0x100000, URZ ;  /* 0x0010000008087890 */ /* 0x000fc8000fffe1ff */
[----:B------:R-:W-:Y:S02]  /*0ac0*/  USHF.L.U32 UR9, UR8, 0xb, URZ ;  /* 0x0000000b08097899 */ /* 0x000fe400080006ff */
[----:B------:R-:W-:Y:S02]  /*0ad0*/  USHF.L.U32 UR8, UR8, 0x1, URZ ;  /* 0x0000000108087899 */ /* 0x000fe400080006ff */
[----:B--2---:R-:W-:Y:S02]  /*0ae0*/  ULEA UR6, UR5, UR6, 0x18 ;  /* 0x0000000605067291 */ /* 0x004fe4000f8ec0ff */
[----:B------:R-:W-:-:S04]  /*0af0*/  UIADD3 UR4, UPT, UPT, -UR4, 0x100000, URZ ;  /* 0x0010000004047890 */ /* 0x000fc8000fffe1ff */
[----:B------:R-:W-:Y:S02]  /*0b00*/  USHF.L.U32 UR5, UR4, 0xb, URZ ;  /* 0x0000000b04057899 */ /* 0x000fe400080006ff */
[----:B------:R-:W-:Y:S01]  /*0b10*/  USHF.L.U32 UR4, UR4, 0x1, URZ ;  /* 0x0000000104047899 */ /* 0x000fe200080006ff */
[----:B------:R-:W2:Y:S03]  /*0b20*/  FENCE.VIEW.ASYNC.S ;  /* 0x00000000000073c6 */ /* 0x000ea60000000000 */
[----:B--2---:R4:W2:Y:S08]  /*0b30*/  SYNCS.EXCH.64 URZ, [UR6+0xd0], UR8 ;  /* 0x0000d00806ff75b2 */ /* 0x0048b00008000100 */
[----:B------:R4:W3:Y:S01]  /*0b40*/  SYNCS.EXCH.64 URZ, [UR6+0xe0], UR4 ;  /* 0x0000e00406ff75b2 */ /* 0x0008e20008000100 */
[----:B------:R4:W1:Y:S01]  /*0b50*/  SYNCS.EXCH.64 URZ, [UR6+0xd8], UR8 ;  /* 0x0000d80806ff75b2 */ /* 0x0008620008000100 */
[----:B------:R4:W1:Y:S02]  /*0b60*/  SYNCS.EXCH.64 URZ, [UR6+0xe8], UR4 ;  /* 0x0000e80406ff75b2 */ /* 0x0008640008000100 */
[----:B----4-:R-:W-:Y:S01]  /*0b70*/  NOP ;  /* 0x0000000000007918 */ /* 0x010fe20000000000 */
.L_x_12:
[----:B------:R-:W4:Y:S01]  /*0b80*/  SHFL.IDX PT, R0, R81, RZ, 0x1f ;  /* 0x00001fff51007589 */ /* 0x000f2200000e0000 */
[----:B------:R-:W-:Y:S01]  /*0b90*/  NOP ;  /* 0x0000000000007918 */ /* 0x000fe20000000000 */
[----:B----4-:R-:W-:-:S13]  /*0ba0*/  ISETP.NE.AND P0, PT, R0, 0x5, PT ;  /* 0x000000050000780c */ /* 0x010fda0003f05270 */
[----:B------:R-:W-:Y:S05]  /*0bb0*/  @P0 BRA `(.L_x_13) ;  /* 0x0000000000580947 */ /* 0x000fea0003800000 */
[----:B--2---:R-:W2:Y:S01]  /*0bc0*/  S2UR UR5, SR_CgaCtaId ;  /* 0x00000000000579c3 */ /* 0x004ea20000008800 */
[----:B---3--:R-:W-:Y:S01]  /*0bd0*/  UMOV UR4, 0x400 ;  /* 0x0000040000047882 */ /* 0x008fe20000000000 */
        /* <DEDUP_REMOVED lines=9> */
[----:B--2---:R-:W-:Y:S01]  /*0c70*/  ULEA UR4, UR5, UR4, 0x18 ;  /* 0x0000000405047291 */ /* 0x004fe2000f8ec0ff */
[----:B------:R-:W2:Y:S11]  /*0c80*/  FENCE.VIEW.ASYNC.S ;  /* 0x00000000000073c6 */ /* 0x000eb60000000000 */
[----:B--2---:R4:W2:Y:S01]  /*0c90*/  SYNCS.EXCH.64 URZ, [UR4+0xf0], UR6 ;  /* 0x0000f00604ff75b2 */ /* 0x0048a20008000100 */
[----:B------:R4:W3:Y:S01]  /*0ca0*/  SYNCS.EXCH.64 URZ, [UR4+0x110], UR8 ;  /* 0x0001100804ff75b2 */ /* 0x0008e20008000100 */
[----:B------:R4:W1:Y:S01]  /*0cb0*/  SYNCS.EXCH.64 URZ, [UR4+0xf8], UR6 ;  /* 0x0000f80604ff75b2 */ /* 0x0008620008000100 */
[----:B------:R4:W1:Y:S01]  /*0cc0*/  SYNCS.EXCH.64 URZ, [UR4+0x118], UR8 ;  /* 0x0001180804ff75b2 */ /* 0x0008620008000100 */
[----:B------:R4:W1:Y:S01]  /*0cd0*/  SYNCS.EXCH.64 URZ, [UR4+0x100], UR6 ;  /* 0x0001000604ff75b2 */ /* 0x0008620008000100 */
[----:B------:R4:W1:Y:S01]  /*0ce0*/  SYNCS.EXCH.64 URZ, [UR4+0x120], UR8 ;  /* 0x0001200804ff75b2 */ /* 0x0008620008000100 */
[----:B------:R4:W1:Y:S01]  /*0cf0*/  SYNCS.EXCH.64 URZ, [UR4+0x108], UR6 ;  /* 0x0001080604ff75b2 */ /* 0x0008620008000100 */
[----:B------:R4:W1:Y:S02]  /*0d00*/  SYNCS.EXCH.64 URZ, [UR4+0x128], UR8 ;  /* 0x0001280804ff75b2 */ /* 0x0008640008000100 */
[----:B----4-:R-:W-:Y:S01]  /*0d10*/  NOP ;  /* 0x0000000000007918 */ /* 0x010fe20000000000 */
.L_x_13:
[----:B------:R-:W4:Y:S01]  /*0d20*/  SHFL.IDX PT, R0, R81, RZ, 0x1f ;  /* 0x00001fff51007589 */ /* 0x000f2200000e0000 */
[----:B------:R-:W-:Y:S01]  /*0d30*/  ISETP.NE.OR P1, PT, RZ, UR20, !P1 ;  /* 0x00000014ff007c0c */ /* 0x000fe2000cf25670 */
[----:B------:R-:W-:Y:S01]  /*0d40*/  NOP ;  /* 0x0000000000007918 */ /* 0x000fe20000000000 */
[----:B----4-:R-:W-:-:S13]  /*0d50*/  ISETP.NE.AND P0, PT, R0, 0x3, PT ;  /* 0x000000030000780c */ /* 0x010fda0003f05270 */
[----:B------:R-:W-:Y:S05]  /*0d60*/  @P0 BRA `(.L_x_14) ;  /* 0x0000000000380947 */ /* 0x000fea0003800000 */
[----:B--2---:R-:W2:Y:S01]  /*0d70*/  S2UR UR5, SR_CgaCtaId ;  /* 0x00000000000579c3 */ /* 0x004ea20000008800 */
[----:B---3--:R-:W-:Y:S01]  /*0d80*/  UMOV UR4, 0x400 ;  /* 0x0000040000047882 */ /* 0x008fe20000000000 */
[----:B------:R-:W-:Y:S01]  /*0d90*/  UMOV UR6, 0x20 ;  /* 0x0000002000067882 */ /* 0x000fe20000000000 */
[----:B------:R-:W-:Y:S01]  /*0da0*/  ELECT P0, URZ, PT ;  /* 0x0000000000ff782f */ /* 0x000fe20003800000 */
[----:B------:R-:W-:-:S04]  /*0db0*/  UIADD3 UR6, UPT, UPT, -UR6, 0x100000, URZ ;  /* 0x0010000006067890 */ /* 0x000fc8000fffe1ff */
[----:B------:R-:W-:Y:S02]  /*0dc0*/  USHF.L.U32 UR7, UR6, 0xb, URZ ;  /* 0x0000000b06077899 */ /* 0x000fe400080006ff */
[----:B------:R-:W-:Y:S02]  /*0dd0*/  USHF.L.U32 UR6, UR6, 0x1, URZ ;  /* 0x0000000106067899 */ /* 0x000fe400080006ff */
[----:B--2---:R-:W-:Y:S01]  /*0de0*/  ULEA UR4, UR5, UR4, 0x18 ;  /* 0x0000000405047291 */ /* 0x004fe2000f8ec0ff */
[----:B------:R-:W2:Y:S11]  /*0df0*/  FENCE.VIEW.ASYNC.S ;  /* 0x00000000000073c6 */ /* 0x000eb60000000000 */
[----:B--2---:R4:W2:Y:S01]  /*0e00*/  SYNCS.EXCH.64 URZ, [UR4+0x130], UR6 ;  /* 0x0001300604ff75b2 */ /* 0x0048a20008000100 */
[----:B------:R4:W3:Y:S01]  /*0e10*/  SYNCS.EXCH.64 URZ, [UR4+0x140], UR6 ;  /* 0x0001400604ff75b2 */ /* 0x0008e20008000100 */
[----:B------:R4:W1:Y:S01]  /*0e20*/  SYNCS.EXCH.64 URZ, [UR4+0x138], UR6 ;  /* 0x0001380604ff75b2 */ /* 0x0008620008000100 */
[----:B------:R4:W1:Y:S02]  /*0e30*/  SYNCS.EXCH.64 URZ, [UR4+0x148], UR6 ;  /* 0x0001480604ff75b2 */ /* 0x0008640008000100 */
[----:B----4-:R-:W-:Y:S01]  /*0e40*/  NOP ;  /* 0x0000000000007918 */ /* 0x010fe20000000000 */
.L_x_14:
[----:B---3--:R-:W3:Y:S01]  /*0e50*/  S2UR UR7, SR_CgaCtaId ;  /* 0x00000000000779c3 */ /* 0x008ee20000008800 */
[----:B------:R-:W-:Y:S01]  /*0e60*/  VOTEU.ALL UP0, P1 ;  /* 0x0000000000ff7886 */ /* 0x000fe20000800000 */
[----:B--2---:R-:W-:Y:S01]  /*0e70*/  UMOV UR4, 0x20 ;  /* 0x0000002000047882 */ /* 0x004fe20000000000 */
[----:B------:R-:W-:Y:S01]  /*0e80*/  NOP ;  /* 0x0000000000007918 */ /* 0x000fe20000000000 */
[----:B-1----:R-:W-:Y:S01]  /*0e90*/  LOP3.LUT R3, R95, 0x1f, RZ, 0xc0, !PT ;  /* 0x0000001f5f037812 */ /* 0x002fe200078ec0ff */
[----:B------:R-:W-:Y:S01]  /*0ea0*/  UISETP.NE.AND UP5, UPT, UR20, URZ, UPT ;  /* 0x000000ff1400728c */ /* 0x000fe2000bfa5270 */
[----:B------:R-:W-:Y:S01]  /*0eb0*/  @!UP0 UMOV UR6, 0x400 ;  /* 0x0000040000068882 */ /* 0x000fe20000000000 */
[----:B------:R-:W-:-:S04]  /*0ec0*/  @!UP0 UIADD3 UR4, UPT, UPT, -UR4, 0x100000, URZ ;  /* 0x0010000004048890 */ /* 0x000fc8000fffe1ff */
[----:B------:R-:W-:Y:S02]  /*0ed0*/  @!UP0 USHF.L.U32 UR5, UR4, 0xb, URZ ;  /* 0x0000000b04058899 */ /* 0x000fe400080006ff */
[----:B------:R-:W-:Y:S02]  /*0ee0*/  @!UP0 USHF.L.U32 UR4, UR4, 0x1, URZ ;  /* 0x0000000104048899 */ /* 0x000fe400080006ff */
[----:B---3--:R-:W-:Y:S01]  /*0ef0*/  @!UP0 ULEA UR6, UR7, UR6, 0x18 ;  /* 0x0000000607068291 */ /* 0x008fe2000f8ec0ff */
[----:B------:R-:W1:Y:S01]  /*0f00*/  LDCU UR7, c[0x0][0x36c] ;  /* 0x00006d80ff0777ac */ /* 0x000e620008000800 */
[----:B------:R-:W-:Y:S01]  /*0f10*/  VOTEU.ALL UP0, P1 ;  /* 0x0000000000ff7886 */ /* 0x000fe20000800000 */
[----:B------:R-:W2:Y:S09]  /*0f20*/  FENCE.VIEW.ASYNC.S ;  /* 0x00000000000073c6 */ /* 0x000eb20000000000 */
[----:B--2---:R2:W3:Y:S01]  /*0f30*/  @!UP0 SYNCS.EXCH.64 URZ, [UR6+0x150], UR4 ;  /* 0x0001500406ff85b2 */ /* 0x0044e20008000100 */
[----:B-1----:R-:W-:-:S09]  /*0f40*/  UISETP.EQ.U32.AND UP6, UPT, UR7, 0x1, UPT ;  /* 0x000000010700788c */ /* 0x002fd2000bfc2070 */
[----:B--2---:R-:W-:Y:S05]  /*0f50*/  BRA.U !UP6, `(.L_x_15) ;  /* 0x000000010e087547 */ /* 0x004fea000b800000 */
[----:B---3--:R-:W-:Y:S01]  /*0f60*/  UCGABAR_ARV ;  /* 0x00000000000079c7 */ /* 0x008fe20008000000 */
[----:B------:R-:W-:Y:S05]  /*0f70*/  BRA `(.L_x_16) ;  /* 0x0000000000047947 */ /* 0x000fea0003800000 */
.L_x_15:
[----:B---3--:R-:W-:Y:S01]  /*0f80*/  NOP ;  /* 0x0000000000007918 */ /* 0x008fe20000000000 */
.L_x_16:
[----:B------:R-:W1:Y:S01]  /*0f90*/  S2UR UR22, SR_CTAID.X ;  /* 0x00000000001679c3 */ /* 0x000e620000002500 */
[----:B------:R-:W-:-:S05]  /*0fa0*/  CS2R.32 R83, SR_CgaSize ;  /* 0x0000000000537805 */ /* 0x000fca0000008a00 */
[----:B------:R-:W-:-:S05]  /*0fb0*/  IMAD R83, R83, -0xa0, RZ ;  /* 0xffffff6053537824 */ /* 0x000fca00078e02ff */
[----:B------:R-:W-:-:S14]  /*0fc0*/  R2UR UR5, R83 ;  /* 0x00000000530572ca */ /* 0x000fdc00000e0000 */
[----:B------:R-:W2:Y:S01]  /*0fd0*/  LDCU UR5, c[0x0][UR5+0x2b0] ;  /* 0x00005600050577ac */ /* 0x000ea20008000800 */
[----:B------:R-:W-:-:S05]  /*0fe0*/  CS2R.32 R83, SR_CgaSize ;  /* 0x0000000000537805 */ /* 0x000fca0000008a00 */
[----:B------:R-:W-:-:S05]  /*0ff0*/  IMAD R83, R83, -0xa0, RZ ;  /* 0xffffff6053537824 */ /* 0x000fca00078e02ff */
[----:B------:R-:W-:-:S14]  /*1000*/  R2UR UR4, R83 ;  /* 0x00000000530472ca */ /* 0x000fdc00000e0000 */
[----:B------:R-:W3:Y:S01]  /*1010*/  LDCU UR4, c[0x0][UR4+0x2b4] ;  /* 0x00005680040477ac */ /* 0x000ee20008000800 */
[----:B------:R-:W4:Y:S01]  /*1020*/  S2UR UR30, SR_CTAID.Y ;  /* 0x00000000001e79c3 */ /* 0x000f220000002600 */
[----:B------:R-:W-:-:S05]  /*1030*/  CS2R.32 R83, SR_CgaSize ;  /* 0x0000000000537805 */ /* 0x000fca0000008a00 */
[----:B------:R-:W-:-:S05]  /*1040*/  IMAD R83, R83, -0xa0, RZ ;  /* 0xffffff6053537824 */ /* 0x000fca00078e02ff */
[----:B------:R-:W-:-:S14]  /*1050*/  R2UR UR7, R83 ;  /* 0x00000000530772ca */ /* 0x000fdc00000e0000 */
[----:B------:R-:W3:Y:S01]  /*1060*/  LDCU UR7, c[0x0][UR7+0x2a0] ;  /* 0x00005400070777ac */ /* 0x000ee20008000800 */
[----:B------:R-:W-:-:S05]  /*1070*/  CS2R.32 R83, SR_CgaSize ;  /* 0x0000000000537805 */ /* 0x000fca0000008a00 */
[----:B------:R-:W-:-:S05]  /*1080*/  IMAD R83, R83, -0xa0, RZ ;  /* 0xffffff6053537824 */ /* 0x000fca00078e02ff */
[----:B------:R-:W-:-:S14]  /*1090*/  R2UR UR8, R83 ;  /* 0x00000000530872ca */ /* 0x000fdc00000e0000 */
[----:B------:R-:W3:Y:S01]  /*10a0*/  LDCU UR8, c[0x0][UR8+0x2a4] ;  /* 0x00005480080877ac */ /* 0x000ee20008000800 */
[----:B------:R-:W-:Y:S01]  /*10b0*/  UISETP.GT.U32.AND UP0, UPT, UR46, 0xffff, UPT ;  /* 0x0000ffff2e00788c */ /* 0x000fe2000bf04070 */
[----:B------:R-:W3:Y:S01]  /*10c0*/  LDCU UR21, c[0x0][0xb24] ;  /* 0x00016480ff1577ac */ /* 0x000ee20008000800 */
[----:B------:R-:W3:Y:S01]  /*10d0*/  LDCU UR45, c[0x0][0xb24] ;  /* 0x00016480ff2d77ac */ /* 0x000ee20008000800 */
[----:B-1----:R-:W-:Y:S01]  /*10e0*/  I2FP.F32.U32 R2, UR22 ;  /* 0x0000001600027c45 */ /* 0x002fe20008201000 */
[----:B------:R-:W1:Y:S04]  /*10f0*/  LDCU UR27, c[0x0][0xb30] ;  /* 0x00016600ff1b77ac */ /* 0x000e680008000800 */
[----:B--2---:R-:W-:Y:S01]  /*1100*/  FMUL R2, R2, UR5 ;  /* 0x0000000502027c20 */ /* 0x004fe20008400000 */
[----:B------:R-:W-:Y:S01]  /*1110*/  USEL UR5, UR46, 0xffff, !UP0 ;  /* 0x0000ffff2e057887 */ /* 0x000fe2000c000000 */
[----:B----4-:R-:W-:-:S04]  /*1120*/  I2FP.F32.U32 R0, UR30 ;  /* 0x0000001e00007c45 */ /* 0x010fc80008201000 */
[----:B------:R-:W2:Y:S01]  /*1130*/  F2I.U32.TRUNC.NTZ R2, R2 ;  /* 0x0000000200027305 */ /* 0x000ea2000020f000 */
[----:B------:R-:W-:Y:S01]  /*1140*/  ULOP3.LUT UR25, UR5, 0xffff, URZ, 0xc0, !UPT ;  /* 0x0000ffff05197892 */ /* 0x000fe2000f8ec0ff */
[----:B---3--:R-:W-:-:S06]  /*1150*/  FMUL R0, R0, UR4 ;  /* 0x0000000400007c20 */ /* 0x008fcc0008400000 */
[----:B------:R-:W3:Y:S01]  /*1160*/  F2I.U32.TRUNC.NTZ R0, R0 ;  /* 0x0000000000007305 */ /* 0x000ee2000020f000 */
[----:B--2---:R-:W-:Y:S02]  /*1170*/  R2UR UR4, R2 ;  /* 0x00000000020472ca */ /* 0x004fe400000e0000 */
[----:B------:R-:W-:Y:S02]  /*1180*/  PRMT R2, RZ, 0x7610, R2 ;  /* 0x00007610ff027816 */ /* 0x000fe40000000002 */
[----:B---3--:R-:W-:Y:S02]  /*1190*/  R2UR UR6, R0 ;  /* 0x00000000000672ca */ /* 0x008fe400000e0000 */
[----:B------:R-:W-:-:S07]  /*11a0*/  PRMT R0, RZ, 0x7610, R0 ;  /* 0x00007610ff007816 */ /* 0x000fce0000000000 */
[----:B------:R-:W-:-:S04]  /*11b0*/  UIADD3 UR5, UPT, UPT, -UR4, URZ, URZ ;  /* 0x000000ff04057290 */ /* 0x000fc8000fffe1ff */
[----:B------:R-:W-:Y:S02]  /*11c0*/  UIMAD UR5, UR7, UR5, UR22 ;  /* 0x00000005070572a4 */ /* 0x000fe4000f8e0216 */
[----:B------:R-:W-:-:S04]  /*11d0*/  UIADD3 UR4, UPT, UPT, -UR6, URZ, URZ ;  /* 0x000000ff06047290 */ /* 0x000fc8000fffe1ff */
[----:B------:R-:W-:Y:S01]  /*11e0*/  IMAD.U32 R83, RZ, RZ, UR5 ;  /* 0x00000005ff537e24 */ /* 0x000fe2000f8e00ff */
[----:B------:R-:W-:-:S06]  /*11f0*/  UIMAD UR4, UR8, UR4, UR30 ;  /* 0x00000004080472a4 */ /* 0x000fcc000f8e021e */
[----:B------:R-:W-:Y:S01]  /*1200*/  IMAD.U32 R82, RZ, RZ, UR4 ;  /* 0x00000004ff527e24 */ /* 0x000fe2000f8e00ff */
[----:B-1----:R-:W-:Y:S06]  /*1210*/  BRA.U UP5, `(.L_x_17) ;  /* 0x0000000105447547 */ /* 0x002fec000b800000 */
[----:B------:R-:W-:Y:S02]  /*1220*/  R2UR UR4, R82 ;  /* 0x00000000520472ca */ /* 0x000fe400000e0000 */
[----:B------:R-:W-:-:S11]  /*1230*/  R2UR UR7, R83 ;  /* 0x00000000530772ca */ /* 0x000fd600000e0000 */
[----:B------:R-:W-:Y:S02]  /*1240*/  UISETP.NE.AND UP0, UPT, UR4, URZ, UPT ;  /* 0x000000ff0400728c */ /* 0x000fe4000bf05270 */
[----:B------:R-:W-:Y:S02]  /*1250*/  ULOP3.LUT UR4, UR7, 0x2, URZ, 0x3c, !UPT ;  /* 0x0000000207047892 */ /* 0x000fe4000f8e3cff */
[----:B------:R-:W-:Y:S02]  /*1260*/  UISETP.GT.U32.AND UP2, UPT, UR7, 0x1, UP0 ;  /* 0x000000010700788c */ /* 0x000fe40008744070 */
[----:B------:R-:W-:Y:S02]  /*1270*/  UISETP.GT.U32.AND UP0, UPT, UR4, 0x1, UP0 ;  /* 0x000000010400788c */ /* 0x000fe40008704070 */
[----:B------:R-:W-:Y:S02]  /*1280*/  USEL UR5, URZ, 0x2, UP2 ;  /* 0x00000002ff057887 */ /* 0x000fe40009000000 */
[----:B------:R-:W-:-:S02]  /*1290*/  USEL UR6, URZ, 0x1, UP2 ;  /* 0x00000001ff067887 */ /* 0x000fc40009000000 */
[----:B------:R-:W-:Y:S02]  /*12a0*/  USEL UR4, URZ, 0x4, UP0 ;  /* 0x00000004ff047887 */ /* 0x000fe40008000000 */
[----:B------:R-:W-:Y:S02]  /*12b0*/  ULOP3.LUT UR7, UR7, 0xfffffffe, URZ, 0xc0, !UPT ;  /* 0xfffffffe07077892 */ /* 0x000fe4000f8ec0ff */
[----:B------:R-:W-:Y:S02]  /*12c0*/  USEL UR8, URZ, 0x8, UP0 ;  /* 0x00000008ff087887 */ /* 0x000fe40008000000 */
[----:B------:R-:W-:-:S03]  /*12d0*/  UIADD3 UR4, UPT, UPT, UR4, UR5, UR6 ;  /* 0x0000000504047290 */ /* 0x000fc6000fffe006 */
[----:B------:R-:W-:Y:S01]  /*12e0*/  UMOV UR5, 0x3 ;  /* 0x0000000300057882 */ /* 0x000fe20000000000 */
[----:B------:R-:W-:Y:S02]  /*12f0*/  UIADD3 UR4, UPT, UPT, UR4, UR8, URZ ;  /* 0x0000000804047290 */ /* 0x000fe4000fffe0ff */
[----:B------:R-:W-:-:S04]  /*1300*/  USHF.L.U32 UR5, UR5, UR7, URZ ;  /* 0x0000000705057299 */ /* 0x000fc800080006ff */
[----:B------:R-:W-:Y:S02]  /*1310*/  IMAD.U32 R2, RZ, RZ, UR4 ;  /* 0x00000004ff027e24 */ /* 0x000fe4000f8e00ff */
[----:B------:R-:W-:-:S07]  /*1320*/  IMAD.U32 R0, RZ, RZ, UR5 ;  /* 0x00000005ff007e24 */ /* 0x000fce000f8e00ff */
.L_x_17:
[----:B------:R-:W1:Y:S01]  /*1330*/  S2UR UR36, SR_CTAID.Z ;  /* 0x00000000002479c3 */ /* 0x000e620000002700 */
[----:B------:R-:W-:Y:S01]  /*1340*/  UISETP.GE.AND UP0, UPT, UR21, 0x1, UPT ;  /* 0x000000011500788c */ /* 0x000fe2000bf06270 */
[----:B------:R-:W-:Y:S01]  /*1350*/  UMOV UR28, 0x5 ;  /* 0x00000005001c7882 */ /* 0x000fe20000000000 */
[----:B------:R-:W-:-:S07]  /*1360*/  UMOV UR26, UR22 ;  /* 0x00000016001a7c82 */ /* 0x000fce0008000000 */
[----:B------:R-:W-:Y:S05]  /*1370*/  BRA.U !UP0, `(.L_x_18) ;  /* 0x0000000108d47547 */ /* 0x000fea000b800000 */
[----:B------:R-:W2:Y:S01]  /*1380*/  LDCU.128 UR16, c[0x0][0xb10] ;  /* 0x00016200ff1077ac */ /* 0x000ea20008000c00 */
[----:B------:R-:W3:Y:S01]  /*1390*/  LDCU UR13, c[0x0][0x370] ;  /* 0x00006e00ff0d77ac */ /* 0x000ee20008000800 */
[----:B------:R-:W4:Y:S01]  /*13a0*/  LDCU UR8, c[0x0][0x374] ;  /* 0x00006e80ff0877ac */ /* 0x000f220008000800 */
[----:B------:R-:W1:Y:S01]  /*13b0*/  LDCU UR23, c[0x0][0xb0c] ;  /* 0x00016180ff1777ac */ /* 0x000e620008000800 */
[----:B------:R-:W1:Y:S01]  /*13c0*/  LDCU UR24, c[0x0][0xb20] ;  /* 0x00016400ff1877ac */ /* 0x000e620008000800 */
[----:B--2---:R-:W-:Y:S01]  /*13d0*/  UIMAD.WIDE.U32 UR4, UR22, UR16, URZ ;  /* 0x00000010160472a5 */ /* 0x004fe2000f8e00ff */
[----:B------:R-:W2:Y:S01]  /*13e0*/  LDCU.64 UR14, c[0x0][0xb28] ;  /* 0x00016500ff0e77ac */ /* 0x000ea20008000a00 */
[----:B------:R-:W-:-:S05]  /*13f0*/  UISETP.NE.AND UP3, UPT, UR18, 0x1, UPT ;  /* 0x000000011200788c */ /* 0x000fca000bf65270 */
[----:B------:R-:W-:Y:S01]  /*1400*/  UMOV UR4, UR5 ;  /* 0x0000000500047c82 */ /* 0x000fe20008000000 */
[----:B---3--:R-:W-:Y:S02]  /*1410*/  UIMAD.WIDE.U32 UR6, UR13, UR16, URZ ;  /* 0x000000100d0672a5 */ /* 0x008fe4000f8e00ff */
[----:B------:R-:W-:Y:S02]  /*1420*/  USHF.R.U32.HI UR9, URZ, UR17, UR4 ;  /* 0x00000011ff097299 */ /* 0x000fe40008011604 */
[----:B----4-:R-:W-:Y:S02]  /*1430*/  UIMAD.WIDE.U32 UR4, UR8, UR19, URZ ;  /* 0x00000013080472a5 */ /* 0x010fe4000f8e00ff */
[----:B-1----:R-:W-:Y:S01]  /*1440*/  UISETP.NE.AND UP0, UPT, UR23, 0x1, UPT ;  /* 0x000000011700788c */ /* 0x002fe2000bf05270 */
[----:B------:R-:W-:Y:S01]  /*1450*/  UMOV UR6, UR7 ;  /* 0x0000000700067c82 */ /* 0x000fe20008000000 */
[----:B------:R-:W-:-:S03]  /*1460*/  UISETP.NE.AND UP2, UPT, UR21, 0x1, UPT ;  /* 0x000000011500788c */ /* 0x000fc6000bf45270 */
[----:B------:R-:W-:Y:S01]  /*1470*/  UMOV UR4, UR5 ;  /* 0x0000000500047c82 */ /* 0x000fe20008000000 */
[----:B------:R-:W-:Y:S02]  /*1480*/  USEL UR12, UR22, UR9, !UP0 ;  /* 0x00000009160c7287 */ /* 0x000fe4000c000000 */
[----:B------:R-:W-:Y:S02]  /*1490*/  @UP3 USHF.R.U32.HI UR8, URZ, UR24, UR4 ;  /* 0x00000018ff083299 */ /* 0x000fe40008011604 */
[----:B------:R-:W-:Y:S02]  /*14a0*/  UIADD3 UR26, UPT, UPT, -UR12, URZ, URZ ;  /* 0x000000ff0c1a7290 */ /* 0x000fe4000fffe1ff */
[----:B------:R-:W-:Y:S02]  /*14b0*/  @UP0 USHF.R.U32.HI UR13, URZ, UR17, UR6 ;  /* 0x00000011ff0d0299 */ /* 0x000fe40008011606 */
[----:B------:R-:W-:Y:S02]  /*14c0*/  UIMAD.WIDE.U32 UR6, UR30, UR19, URZ ;  /* 0x000000131e0672a5 */ /* 0x000fe4000f8e00ff */
[----:B--2---:R-:W-:-:S02]  /*14d0*/  UIMAD.WIDE.U32 UR4, UR8, UR14, URZ ;  /* 0x0000000e080472a5 */ /* 0x004fc4000f8e00ff */
[----:B------:R-:W-:Y:S02]  /*14e0*/  UIMAD.WIDE.U32 UR10, UR13, UR14, URZ ;  /* 0x0000000e0d0a72a5 */ /* 0x000fe4000f8e00ff */
[----:B------:R-:W-:Y:S01]  /*14f0*/  UIMAD UR26, UR23, UR26, UR22 ;  /* 0x0000001a171a72a4 */ /* 0x000fe2000f8e0216 */
[----:B------:R-:W-:Y:S02]  /*1500*/  UMOV UR6, UR7 ;  /* 0x0000000700067c82 */ /* 0x000fe40008000000 */
[----:B------:R-:W-:Y:S01]  /*1510*/  UMOV UR4, UR5 ;  /* 0x0000000500047c82 */ /* 0x000fe20008000000 */
[----:B------:R-:W-:Y:S02]  /*1520*/  USHF.R.U32.HI UR6, URZ, UR24, UR6 ;  /* 0x00000018ff067299 */ /* 0x000fe40008011606 */
[----:B------:R-:W-:Y:S01]  /*1530*/  @UP2 USHF.R.U32.HI UR8, URZ, UR15, UR4 ;  /* 0x0000000fff082299 */ /* 0x000fe20008011604 */
[----:B------:R-:W-:Y:S01]  /*1540*/  UMOV UR5, UR11 ;  /* 0x0000000b00057c82 */ /* 0x000fe20008000000 */
[----:B------:R-:W-:-:S02]  /*1550*/  USEL UR4, UR30, UR6, !UP3 ;  /* 0x000000061e047287 */ /* 0x000fc4000d800000 */
[----:B------:R-:W-:Y:S02]  /*1560*/  @UP2 USHF.R.U32.HI UR13, URZ, UR15, UR5 ;  /* 0x0000000fff0d2299 */ /* 0x000fe40008011605 */
[----:B------:R-:W-:Y:S02]  /*1570*/  UIMAD UR5, UR8, UR21, URZ ;  /* 0x00000015080572a4 */ /* 0x000fe4000f8e02ff */
[----:B------:R-:W-:Y:S02]  /*1580*/  UIMAD UR8, UR13, UR21, URZ ;  /* 0x000000150d0872a4 */ /* 0x000fe4000f8e02ff */
[----:B------:R-:W-:Y:S02]  /*1590*/  UISETP.GE.AND UP0, UPT, UR4, UR5, UPT ;  /* 0x000000050400728c */ /* 0x000fe4000bf06270 */
[----:B------:R-:W-:Y:S02]  /*15a0*/  UIMAD.WIDE.U32 UR6, UR4, UR14, URZ ;  /* 0x0000000e040672a5 */ /* 0x000fe4000f8e00ff */
[----:B------:R-:W-:-:S02]  /*15b0*/  UISETP.GE.OR UP0, UPT, UR12, UR8, UP0 ;  /* 0x000000080c00728c */ /* 0x000fc40008706670 */
[----:B------:R-:W-:-:S03]  /*15c0*/  UIMAD.WIDE.U32 UR8, UR12, UR14, URZ ;  /* 0x0000000e0c0872a5 */ /* 0x000fc6000f8e00ff */
[----:B------:R-:W-:Y:S01]  /*15d0*/  UMOV UR6, UR7 ;  /* 0x0000000700067c82 */ /* 0x000fe20008000000 */
[----:B------:R-:W-:Y:S02]  /*15e0*/  UIADD3 UR7, UPT, UPT, -UR4, URZ, URZ ;  /* 0x000000ff04077290 */ /* 0x000fe4000fffe1ff */
[----:B------:R-:W-:Y:S02]  /*15f0*/  USHF.R.U32.HI UR6, URZ, UR15, UR6 ;  /* 0x0000000fff067299 */ /* 0x000fe40008011606 */
[----:B------:R-:W-:Y:S02]  /*1600*/  UIMAD UR30, UR18, UR7, UR30 ;  /* 0x00000007121e72a4 */ /* 0x000fe4000f8e021e */
[----:B------:R-:W-:Y:S01]  /*1610*/  USEL UR6, UR4, UR6, !UP2 ;  /* 0x0000000604067287 */ /* 0x000fe2000d000000 */
[----:B------:R-:W-:Y:S02]  /*1620*/  @!UP0 UMOV UR5, UR9 ;  /* 0x0000000900058c82 */ /* 0x000fe40008000000 */
[----:B------:R-:W-:-:S02]  /*1630*/  @!UP0 USHF.R.U32.HI UR5, URZ, UR15, UR5 ;  /* 0x0000000fff058299 */ /* 0x000fc40008011605 */
[----:B------:R-:W-:Y:S02]  /*1640*/  UIADD3 UR7, UPT, UPT, -UR6, URZ, URZ ;  /* 0x000000ff06077290 */ /* 0x000fe4000fffe1ff */
[----:B------:R-:W-:Y:S02]  /*1650*/  @!UP0 USEL UR5, UR12, UR5, !UP2 ;  /* 0x000000050c058287 */ /* 0x000fe4000d000000 */
[----:B------:R-:W-:Y:S02]  /*1660*/  UIMAD UR7, UR21, UR7, UR4 ;  /* 0x00000007150772a4 */ /* 0x000fe4000f8e0204 */
[----:B------:R-:W-:Y:S02]  /*1670*/  @!UP0 UIADD3 UR6, UPT, UPT, UR6, -UR5, URZ ;  /* 0x8000000506068290 */ /* 0x000fe4000fffe0ff */
[----:B------:R-:W-:Y:S02]  /*1680*/  @!UP0 UIMAD UR7, UR7, UR13, UR5 ;  /* 0x0000000d070782a4 */ /* 0x000fe4000f8e0205 */
[----:B------:R-:W-:-:S04]  /*1690*/  @!UP0 UIMAD UR4, UR6, UR21, UR12 ;  /* 0x00000015060482a4 */ /* 0x000fc8000f8e020c */
[----:B------:R-:W-:Y:S01]  /*16a0*/  UIMAD UR30, UR4, UR18, UR30 ;  /* 0x00000012041e72a4 */ /* 0x000fe2000f8e021e */
[----:B------:R-:W-:Y:S02]  /*16b0*/  @!UP0 UMOV UR12, UR7 ;  /* 0x00000007000c8c82 */ /* 0x000fe40008000000 */
[----:B------:R-:W-:-:S12]  /*16c0*/  UIMAD UR26, UR12, UR23, UR26 ;  /* 0x000000170c1a72a4 */ /* 0x000fd8000f8e021a */
.L_x_18:
[----:B------:R-:W-:Y:S02]  /*16d0*/  UISETP.NE.AND UP2, UPT, UR27, 0x1, UPT ;  /* 0x000000011b00788c */ /* 0x000fe4000bf45270 */
[----:B------:R-:W-:Y:S02]  /*16e0*/  UISETP.NE.AND UP0, UPT, UR20, 0x2, UPT ;  /* 0x000000021400788c */ /* 0x000fe4000bf05270 */
[----:B------:R-:W-:-:S05]  /*16f0*/  USHF.L.U32 UR25, UR28, UR25, URZ ;  /* 0x000000191c197299 */ /* 0x000fca00080006ff */
[----:B------:R-:W-:Y:S07]  /*1700*/  BRA.U UP2, `(.L_x_19) ;  /* 0x0000000102407547 */ /* 0x000fee000b800000 */
[----:B------:R-:W2:Y:S01]  /*1710*/  LDCU.128 UR8, c[0x0][0xb10] ;  /* 0x00016200ff0877ac */ /* 0x000ea20008000c00 */
[----:B------:R-:W3:Y:S01]  /*1720*/  LDCU UR12, c[0x0][0xb0c] ;  /* 0x00016180ff0c77ac */ /* 0x000ee20008000800 */
[----:B------:R-:W4:Y:S01]  /*1730*/  LDCU UR13, c[0x0][0xb20] ;  /* 0x00016400ff0d77ac */ /* 0x000f220008000800 */
[----:B--2---:R-:W-:Y:S02]  /*1740*/  UIMAD.WIDE.U32 UR4, UR26, UR8, URZ ;  /* 0x000000081a0472a5 */ /* 0x004fe4000f8e00ff */
[----:B------:R-:W-:Y:S02]  /*1750*/  UIMAD.WIDE.U32 UR6, UR30, UR11, URZ ;  /* 0x0000000b1e0672a5 */ /* 0x000fe4000f8e00ff */
[----:B---3--:R-:W-:Y:S02]  /*1760*/  UISETP.NE.AND UP2, UPT, UR12, 0x1, UPT ;  /* 0x000000010c00788c */ /* 0x008fe4000bf45270 */
[----:B------:R-:W-:-:S03]  /*1770*/  USHF.R.U32.HI UR5, URZ, UR9, UR5 ;  /* 0x00000009ff057299 */ /* 0x000fc60008011605 */
[----:B------:R-:W-:Y:S01]  /*1780*/  UMOV UR4, UR7 ;  /* 0x0000000700047c82 */ /* 0x000fe20008000000 */
[----:B------:R-:W-:Y:S02]  /*1790*/  USEL UR5, UR26, UR5, !UP2 ;  /* 0x000000051a057287 */ /* 0x000fe4000d000000 */
[----:B------:R-:W-:Y:S02]  /*17a0*/  UISETP.NE.AND UP2, UPT, UR10, 0x1, UPT ;  /* 0x000000010a00788c */ /* 0x000fe4000bf45270 */
[----:B----4-:R-:W-:-:S04]  /*17b0*/  USHF.R.U32.HI UR4, URZ, UR13, UR4 ;  /* 0x0000000dff047299 */ /* 0x010fc80008011604 */
[----:B------:R-:W-:-:S04]  /*17c0*/  USEL UR4, UR30, UR4, !UP2 ;  /* 0x000000041e047287 */ /* 0x000fc8000d000000 */
[----:B------:R-:W-:Y:S02]  /*17d0*/  UIADD3 UR6, UPT, UPT, -UR4, UR5, URZ ;  /* 0x0000000504067290 */ /* 0x000fe4000fffe1ff */
[----:B------:R-:W-:Y:S02]  /*17e0*/  UIADD3 UR4, UPT, UPT, UR4, -UR5, URZ ;  /* 0x8000000504047290 */ /* 0x000fe4000fffe0ff */
[----:B------:R-:W-:Y:S02]  /*17f0*/  UIMAD UR30, UR6, UR10, UR30 ;  /* 0x0000000a061e72a4 */ /* 0x000fe4000f8e021e */
[----:B------:R-:W-:-:S12]  /*1800*/  UIMAD UR26, UR4, UR12, UR26 ;  /* 0x0000000c041a72a4 */ /* 0x000fd8000f8e021a */
.L_x_19:
[----:B------:R-:W-:Y:S05]  /*1810*/  BRA.U !UP6, `(.L_x_20) ;  /* 0x000000010e0c7547 */ /* 0x000fea000b800000 */
[----:B------:R-:W-:Y:S01]  /*1820*/  UCGABAR_WAIT ;  /* 0x0000000000007dc7 */ /* 0x000fe20008000000 */
[----:B------:R-:W-:Y:S01]  /*1830*/  CCTL.IVALL ;  /* 0x00000000ff00798f */ /* 0x000fe20002000000 */
[----:B------:R-:W-:Y:S05]  /*1840*/  BRA `(.L_x_21) ;  /* 0x0000000000047947 */ /* 0x000fea0003800000 */
.L_x_20:
[----:B------:R-:W-:Y:S06]  /*1850*/  BAR.SYNC.DEFER_BLOCKING 0x0 ;  /* 0x0000000000007b1d */ /* 0x000fec0000010000 */
.L_x_21:
[----:B------:R-:W-:Y:S05]  /*1860*/  BRA.U UP0, `(.L_x_22) ;  /* 0x00000015007c7547 */ /* 0x000fea000b800000 */
[----:B------:R-:W2:Y:S01]  /*1870*/  LDCU UR6, c[0x0][0x38c] ;  /* 0x00007180ff0677ac */ /* 0x000ea20008000800 */
[----:B------:R-:W3:Y:S01]  /*1880*/  S2UR UR8, SR_CgaCtaId ;  /* 0x00000000000879c3 */ /* 0x000ee20000008800 */
[----:B------:R-:W-:Y:S01]  /*1890*/  PLOP3.LUT P1, PT, PT, PT, UP4, 0x80, 0x8 ;  /* 0x000000000008781c */ /* 0x000fe20003f2f048 */
[----:B------:R-:W-:Y:S01]  /*18a0*/  IMAD.MOV.U32 R12, RZ, RZ, 0x1 ;  /* 0x00000001ff0c7424 */ /* 0x000fe200078e00ff */
[----:B------:R-:W-:Y:S01]  /*18b0*/  UMOV UR13, 0x400 ;  /* 0x00000400000d7882 */ /* 0x000fe20000000000 */
[----:B------:R-:W-:Y:S01]  /*18c0*/  USHF.L.U32 UR44, UR22, 0x7, URZ ;  /* 0x00000007162c7899 */ /* 0x000fe200080006ff */
[----:B------:R-:W-:Y:S01]  /*18d0*/  ISETP.NE.AND P2, PT, R3, RZ, P3 ;  /* 0x000000ff0300720c */ /* 0x000fe20001f45270 */
[----:B------:R-:W-:Y:S01]  /*18e0*/  UISETP.NE.AND UP1, UPT, UR20, URZ, UPT ;  /* 0x000000ff1400728c */ /* 0x000fe2000bf25270 */
[----:B------:R-:W-:Y:S02]  /*18f0*/  PLOP3.LUT P1, PT, P1, PT, PT, 0x8, 0x80 ;  /* 0x000000000080781c */ /* 0x000fe40000f2e170 */
[----:B------:R-:W-:Y:S01]  /*1900*/  CS2R R10, SRZ ;  /* 0x00000000000a7805 */ /* 0x000fe2000001ff00 */
[----:B------:R-:W-:Y:S01]  /*1910*/  IMAD.MOV.U32 R9, RZ, RZ, RZ ;  /* 0x000000ffff097224 */ /* 0x000fe200078e00ff */
[----:B------:R-:W4:Y:S01]  /*1920*/  LDCU UR40, c[0x0][0x370] ;  /* 0x00006e00ff2877ac */ /* 0x000f220008000800 */
[----:B------:R-:W-:Y:S01]  /*1930*/  IMAD.MOV.U32 R8, RZ, RZ, 0x1 ;  /* 0x00000001ff087424 */ /* 0x000fe200078e00ff */
[----:B------:R-:W1:Y:S01]  /*1940*/  LDCU.64 UR28, c[0x0][0x348] ;  /* 0x00006900ff1c77ac */ /* 0x000e620008000a00 */
[----:B--2---:R-:W-:-:S02]  /*1950*/  UIADD3 UR5, UPT, UPT, UR6, 0x3f, URZ ;  /* 0x0000003f06057890 */ /* 0x004fc4000fffe0ff */
[----:B------:R-:W-:Y:S02]  /*1960*/  UIADD3 UR47, UPT, UPT, UR6, 0x7e, URZ ;  /* 0x0000007e062f7890 */ /* 0x000fe4000fffe0ff */
[----:B------:R-:W-:Y:S02]  /*1970*/  USHF.R.S32.HI UR4, URZ, 0x1f, UR5 ;  /* 0x0000001fff047899 */ /* 0x000fe40008011405 */
[----:B---3--:R-:W-:Y:S02]  /*1980*/  USHF.L.U32 UR24, UR8, 0xc, URZ ;  /* 0x0000000c08187899 */ /* 0x008fe400080006ff */
[----:B------:R-:W-:Y:S02]  /*1990*/  ULEA.HI UR4, UR4, UR5, URZ, 0x6 ;  /* 0x0000000504047291 */ /* 0x000fe4000f8f30ff */
[----:B------:R-:W-:Y:S02]  /*19a0*/  UIADD3 UR5, UPT, UPT, UR6, -0x1, URZ ;  /* 0xffffffff06057890 */ /* 0x000fe4000fffe0ff */
[----:B------:R-:W-:-:S02]  /*19b0*/  USHF.R.S32.HI UR42, URZ, 0x6, UR4 ;  /* 0x00000006ff2a7899 */ /* 0x000fc40008011404 */
[----:B------:R-:W-:Y:S02]  /*19c0*/  UISETP.GE.U32.AND UP2, UPT, UR5, -0x7f, UPT ;  /* 0xffffff810500788c */ /* 0x000fe4000bf46070 */
[----:B------:R-:W-:Y:S02]  /*19d0*/  UISETP.LT.U32.AND UP0, UPT, UR42, 0x8, UPT ;  /* 0x000000082a00788c */ /* 0x000fe4000bf01070 */
[----:B------:R-:W-:Y:S02]  /*19e0*/  USHF.L.U32 UR7, UR8, 0x5, URZ ;  /* 0x0000000508077899 */ /* 0x000fe400080006ff */
[----:B------:R-:W-:Y:S02]  /*19f0*/  USEL UR41, UR42, 0x8, UP0 ;  /* 0x000000082a297887 */ /* 0x000fe40008000000 */
[----:B------:R-:W-:Y:S02]  /*1a00*/  ULOP3.LUT UR24, UR24, 0x2000, URZ, 0xc0, !UPT ;  /* 0x0000200018187892 */ /* 0x000fe4000f8ec0ff */
[----:B------:R-:W-:-:S02]  /*1a10*/  UIADD3 UR4, UPT, UPT, UR41, -0x1, URZ ;  /* 0xffffffff29047890 */ /* 0x000fc4000fffe0ff */
[----:B------:R-:W-:Y:S02]  /*1a20*/  ULEA UR13, UR8, UR13, 0x18 ;  /* 0x0000000d080d7291 */ /* 0x000fe4000f8ec0ff */
[----:B------:R-:W-:Y:S02]  /*1a30*/  ULOP3.LUT UR5, UR7, 0x40, URZ, 0xc0, !UPT ;  /* 0x0000004007057892 */ /* 0x000fe4000f8ec0ff */
[----:B------:R-:W-:Y:S02]  /*1a40*/  @UP2 UIADD3 UR4, UPT, UPT, UR41, URZ, URZ ;  /* 0x000000ff29042290 */ /* 0x000fe4000fffe0ff */
[----:B------:R-:W-:Y:S01]  /*1a50*/  USHF.L.U32 UR48, UR22, 0x6, URZ ;  /* 0x0000000616307899 */ /* 0x000fe200080006ff */
[----:B------:R-:W2:Y:S01]  /*1a60*/  LDCU UR39, c[0x0][0x374] ;  /* 0x00006e80ff2777ac */ /* 0x000ea20008000800 */
[----:B------:R-:W-:Y:S02]  /*1a70*/  USEL UR21, UR56, 0x2, UP1 ;  /* 0x0000000238157887 */ /* 0x000fe40008800000 */
[----:B------:R-:W-:-:S02]  /*1a80*/  UIADD3 UR24, UPT, UPT, UR13, 0x18400, UR24 ;  /* 0x000184000d187890 */ /* 0x000fc4000fffe018 */
[----:B------:R-:W-:Y:S02]  /*1a90*/  ULOP3.LUT UR44, UR5, 0x80, UR44, 0xf8, !UPT ;  /* 0x00000080052c7892 */ /* 0x000fe4000f8ef82c */
[----:B------:R-:W-:Y:S02]  /*1aa0*/  UIADD3 UR46, UPT, UPT, UR42, -UR41, URZ ;  /* 0x800000292a2e7290 */ /* 0x000fe4000fffe0ff */
[----:B------:R-:W-:Y:S02]  /*1ab0*/  UIADD3 UR27, UPT, UPT, UR4, 0x1, URZ ;  /* 0x00000001041b7890 */ /* 0x000fe4000fffe0ff */
[----:B------:R-:W-:Y:S01]  /*1ac0*/  UIADD3 UR43, UPT, UPT, -UR4, URZ, URZ ;  /* 0x000000ff042b7290 */ /* 0x000fe2000fffe1ff */
[----:B-1--4-:R-:W-:-:S11]  /*1ad0*/  UMOV UR6, URZ ;  /* 0x000000ff00067c82 */ /* 0x012fd60008000000 */
.L_x_42:
[----:B-1----:R-:W1:Y:S02]  /*1ae0*/  S2UR UR4, SR_CgaCtaId ;  /* 0x00000000000479c3 */ /* 0x002e640000008800 */
[----:B-1----:R-:W-:-:S09]  /*1af0*/  UISETP.NE.AND UP0, UPT, UR4, URZ, UPT ;  /* 0x000000ff0400728c */ /* 0x002fd2000bf05270 */
[----:B------:R-:W-:Y:S05]  /*1b00*/  BRA.U UP0, `(.L_x_23) ;  /* 0x0000000100287547 */ /* 0x000fea000b800000 */
[----:B------:R-:W-:Y:S02]  /*1b10*/  LEA R0, R9, UR13, 0x3 ;  /* 0x0000000d09007c11 */ /* 0x000fe4000f8e18ff */
[----:B------:R-:W-:-:S04]  /*1b20*/  SHF.L.U32 R3, R8, 0x1f, RZ ;  /* 0x0000001f08037819 */ /* 0x000fc800000006ff */
[----:B------:R-:W1:Y:S02]  /*1b30*/  SYNCS.PHASECHK.TRANS64.TRYWAIT P0, [R0+URZ+0x140], R3 ;  /* 0x00014003000075a7 */ /* 0x000e6400080011ff */
[----:B-1----:R-:W-:Y:S05]  /*1b40*/  @!P0 BRA `(.L_x_24) ;  /* 0x0000008400808947 */ /* 0x002fea0003800000 */
.L_x_153:
[----:B------:R3:W-:Y:S01]  /*1b50*/  SYNCS.ARRIVE.TRANS64.A1T0 RZ, [R0+URZ+0x130], RZ ;  /* 0x000130ff00ff79a7 */ /* 0x0007e200081000ff */
[----:B------:R-:W-:-:S05]  /*1b60*/  VIADD R9, R9, 0x1 ;  /* 0x0000000109097836 */ /* 0x000fca0000000000 */
[----:B------:R-:W-:-:S04]  /*1b70*/  ISETP.NE.AND P0, PT, R9, 0x2, PT ;  /* 0x000000020900780c */ /* 0x000fc80003f05270 */
[----:B-1----:R-:W-:Y:S02]  /*1b80*/  SEL R3, RZ, 0x1, P0 ;  /* 0x00000001ff037807 */ /* 0x002fe40000000000 */
[----:B------:R-:W-:Y:S02]  /*1b90*/  SEL R9, R9, RZ, P0 ;  /* 0x000000ff09097207 */ /* 0x000fe40000000000 */
[----:B------:R-:W-:-:S07]  /*1ba0*/  LOP3.LUT R8, R8, R3, RZ, 0x3c, !PT ;  /* 0x0000000308087212 */ /* 0x000fce00078e3cff */
.L_x_23:
[----:B------:R-:W-:Y:S01]  /*1bb0*/  ULEA UR4, UR6, UR13, 0x3 ;  /* 0x0000000d06047291 */ /* 0x000fe2000f8e18ff */
[----:B---3--:R-:W-:Y:S01]  /*1bc0*/  SHF.L.U32 R0, R12, 0x1f, RZ ;  /* 0x0000001f0c007819 */ /* 0x008fe200000006ff */
[----:B------:R-:W-:Y:S02]  /*1bd0*/  UISETP.GE.U32.AND UP0, UPT, UR47, 0x7f, UPT ;  /* 0x0000007f2f00788c */ /* 0x000fe4000bf06070 */
[----:B------:R-:W-:Y:S01]  /*1be0*/  ULEA UR19, UR30, UR44, 0x8 ;  /* 0x0000002c1e137291 */ /* 0x000fe2000f8e40ff */
[----:B------:R-:W-:-:S04]  /*1bf0*/  UMOV UR7, URZ ;  /* 0x000000ff00077c82 */ /* 0x000fc80008000000 */
[----:B------:R1:W3:Y:S01]  /*1c00*/  SYNCS.PHASECHK.TRANS64.TRYWAIT P0, [UR4+0x40], R0 ;  /* 0x00004000ff0075a7 */ /* 0x0002e20008001104 */
[----:B------:R-:W-:-:S04]  /*1c10*/  ULEA.HI UR4, UR26, UR26, URZ, 0x1 ;  /* 0x0000001a1a047291 */ /* 0x000fc8000f8f08ff */
[----:B------:R-:W-:-:S04]  /*1c20*/  USHF.L.U32 UR4, UR4, 0x6, URZ ;  /* 0x0000000604047899 */ /* 0x000fc800080006ff */
[----:B------:R-:W-:-:S04]  /*1c30*/  ULOP3.LUT UR35, UR4, 0xffffff80, URZ, 0xc0, !UPT ;  /* 0xffffff8004237892 */ /* 0x000fc8000f8ec0ff */
[----:B------:R-:W-:Y:S01]  /*1c40*/  ULOP3.LUT UR35, UR35, 0x40, UR48, 0xf8, !UPT ;  /* 0x0000004023237892 */ /* 0x000fe2000f8ef830 */
[----:B------:R-:W-:Y:S11]  /*1c50*/  BRA.U !UP0, `(.L_x_25) ;  /* 0x0000000108c07547 */ /* 0x000ff6000b800000 */
[----:B------:R-:W-:Y:S01]  /*1c60*/  UMOV UR12, UR43 ;  /* 0x0000002b000c7c82 */ /* 0x000fe20008000000 */
[----:B------:R-:W-:Y:S01]  /*1c70*/  UMOV UR4, UR6 ;  /* 0x0000000600047c82 */ /* 0x000fe20008000000 */
[----:B------:R-:W-:-:S05]  /*1c80*/  UMOV UR34, URZ ;  /* 0x000000ff00227c82 */ /* 0x000fca0008000000 */
.L_x_31:
[----:B------:R-:W-:Y:S01]  /*1c90*/  ULEA UR33, UR4, UR13, 0x3 ;  /* 0x0000000d04217291 */ /* 0x000fe2000f8e18ff */
[----:B------:R-:W-:Y:S01]  /*1ca0*/  @P3 MOV R2, 0xc000 ;  /* 0x0000c00000023802 */ /* 0x000fe20000000f00 */
[----:B-1-34-:R-:W-:Y:S10]  /*1cb0*/  @P0 BRA `(.L_x_26) ;  /* 0x00000000000c0947 */ /* 0x01aff40003800000 */
[----:B------:R-:W-:-:S04]  /*1cc0*/  SHF.L.U32 R3, R12, 0x1f, RZ ;  /* 0x0000001f0c037819 */ /* 0x000fc800000006ff */
[----:B------:R-:W3:Y:S02]  /*1cd0*/  SYNCS.PHASECHK.TRANS64.TRYWAIT P0, [UR33+0x40], R3 ;  /* 0x00004003ff0075a7 */ /* 0x000ee40008001121 */
[----:B---3--:R-:W-:Y:S05]  /*1ce0*/  @!P0 BRA `(.L_x_27) ;  /* 0x00000084002c8947 */ /* 0x008fea0003800000 */
.L_x_26:
[----:B------:R3:W-:Y:S01]  /*1cf0*/  @P3 SYNCS.ARRIVE.TRANS64 RZ, [UR33], R2 ;  /* 0x00000002ffff39a7 */ /* 0x0007e20008000021 */
[----:B------:R-:W-:Y:S02]  /*1d00*/  ULOP3.LUT UR5, UR21, 0x2, URZ, 0xfc, !UPT ;  /* 0x0000000215057892 */ /* 0x000fe4000f8efcff */
[----:B------:R-:W-:Y:S02]  /*1d10*/  UIADD3 UR12, UPT, UPT, UR12, 0x1, URZ ;  /* 0x000000010c0c7890 */ /* 0x000fe4000fffe0ff */
[----:B------:R-:W-:Y:S02]  /*1d20*/  UISETP.NE.AND UP0, UPT, UR5, 0x2, UPT ;  /* 0x000000020500788c */ /* 0x000fe4000bf05270 */
[----:B------:R-:W-:-:S07]  /*1d30*/  UISETP.NE.AND UP2, UPT, UR12, 0x1, UPT ;  /* 0x000000010c00788c */ /* 0x000fce000bf45270 */
[----:B------:R-:W-:Y:S05]  /*1d40*/  BRA.U UP0, `(.L_x_28) ;  /* 0x0000000100047547 */ /* 0x000fea000b800000 */
[----:B--2---:R-:W-:Y:S05]  /*1d50*/  BPT.TRAP 0x1 ;  /* 0x000000040000795c */ /* 0x004fea0000300000 */
.L_x_28:
[----:B------:R-:W-:Y:S04]  /*1d60*/  BSSY.RECONVERGENT B0, `(.L_x_29) ;  /* 0x0000003000007945 */ /* 0x000fe80003800200 */
[----:B------:R-:W-:Y:S05]  /*1d70*/  @!P2 BRA `(.L_x_30) ;  /* 0x000000000004a947 */ /* 0x000fea0003800000 */
[----:B--2---:R-:W-:Y:S05]  /*1d80*/  BPT.TRAP 0x1 ;  /* 0x000000040000795c */ /* 0x004fea0000300000 */
.L_x_30:
[----:B--2---:R-:W-:Y:S05]  /*1d90*/  BSYNC.RECONVERGENT B0 ;  /* 0x0000000000007941 */ /* 0x004fea0003800200 */
.L_x_29:
[----:B------:R-:W-:Y:S02]  /*1da0*/  UIADD3 UR5, UPT, UPT, UR4, 0x1, URZ ;  /* 0x0000000104057890 */ /* 0x000fe4000fffe0ff */
[----:B------:R-:W-:Y:S02]  /*1db0*/  ULEA UR32, UR4, UR13, 0xd ;  /* 0x0000000d04207291 */ /* 0x000fe4000f8e68ff */
[----:B------:R-:W-:Y:S02]  /*1dc0*/  UISETP.NE.AND UP0, UPT, UR5, 0x8, UPT ;  /* 0x000000080500788c */ /* 0x000fe4000bf05270 */
[----:B------:R-:W-:Y:S02]  /*1dd0*/  UIADD3 UR10, UP1, UPT, UR28, 0x80, URZ ;  /* 0x000000801c0a7890 */ /* 0x000fe4000ff3e0ff */
[----:B------:R-:W-:Y:S02]  /*1de0*/  USEL UR7, URZ, 0x1, UP0 ;  /* 0x00000001ff077887 */ /* 0x000fe40008000000 */
[----:B------:R-:W-:-:S02]  /*1df0*/  USEL UR6, UR5, URZ, UP0 ;  /* 0x000000ff05067287 */ /* 0x000fc40008000000 */
[----:B------:R-:W-:Y:S02]  /*1e00*/  UIADD3 UR8, UP0, UPT, UR28, 0x180, URZ ;  /* 0x000001801c087890 */ /* 0x000fe4000ff1e0ff */
[----:B------:R-:W-:Y:S01]  /*1e10*/  ULEA UR5, UR6, UR13, 0x3 ;  /* 0x0000000d06057291 */ /* 0x000fe2000f8e18ff */
[----:B------:R-:W-:Y:S01]  /*1e20*/  LOP3.LUT R12, R12, UR7, RZ, 0x3c, !PT ;  /* 0x000000070c0c7c12 */ /* 0x000fe2000f8e3cff */
[----:B------:R-:W-:Y:S02]  /*1e30*/  ULOP3.LUT UR33, UR33, 0xfefffff8, URZ, 0xc0, !UPT ;  /* 0xfefffff821217892 */ /* 0x000fe4000f8ec0ff */
[----:B------:R-:W-:Y:S01]  /*1e40*/  ULEA UR16, UR4, UR24, 0xe ;  /* 0x0000001804107291 */ /* 0x000fe2000f8e70ff */
[----:B-1----:R-:W-:Y:S01]  /*1e50*/  SHF.L.U32 R0, R12, 0x1f, RZ ;  /* 0x0000001f0c007819 */ /* 0x002fe200000006ff */
[----:B------:R-:W-:Y:S02]  /*1e60*/  UIADD3.X UR11, UPT, UPT, URZ, UR29, URZ, UP1, !UPT ;  /* 0x0000001dff0b7290 */ /* 0x000fe40008ffe4ff */
[----:B------:R-:W-:Y:S01]  /*1e70*/  UIADD3 UR32, UPT, UPT, UR32, 0x8400, URZ ;  /* 0x0000840020207890 */ /* 0x000fe2000fffe0ff */
[----:B------:R4:W1:Y:S01]  /*1e80*/  SYNCS.PHASECHK.TRANS64.TRYWAIT P0, [UR5+0x40], R0 ;  /* 0x00004000ff0075a7 */ /* 0x0008620008001105 */
[----:B------:R-:W-:-:S02]  /*1e90*/  UIADD3.X UR9, UPT, UPT, URZ, UR29, URZ, UP0, !UPT ;  /* 0x0000001dff097290 */ /* 0x000fc400087fe4ff */
[----:B------:R-:W-:Y:S01]  /*1ea0*/  UPRMT UR4, URZ, 0x5410, UR25 ;  /* 0x00005410ff047896 */ /* 0x000fe20008000019 */
[----:B------:R-:W-:Y:S01]  /*1eb0*/  UMOV UR14, 0x0 ;  /* 0x00000000000e7882 */ /* 0x000fe20000000000 */
[----:B------:R-:W-:Y:S01]  /*1ec0*/  UMOV UR15, 0x10000000 ;  /* 0x10000000000f7882 */ /* 0x000fe20000000000 */
[----:B------:R-:W-:Y:S01]  /*1ed0*/  UMOV UR18, UR34 ;  /* 0x0000002200127c82 */ /* 0x000fe20008000000 */
[----:B------:R-:W-:Y:S01]  /*1ee0*/  UMOV UR20, UR36 ;  /* 0x0000002400147c82 */ /* 0x000fe20008000000 */
[----:B------:R-:W-:Y:S01]  /*1ef0*/  UMOV UR17, UR33 ;  /* 0x0000002100117c82 */ /* 0x000fe20008000000 */
[----:B------:R2:W-:Y:S01]  /*1f00*/  UTMALDG.3D.2CTA [UR32], [UR10], desc[UR14] ;  /* 0x00000e200a0075b4 */ /* 0x0005e20008211000 */
[----:B------:R-:W-:Y:S02]  /*1f10*/  UMOV UR7, UR27 ;  /* 0x0000001b00077c82 */ /* 0x000fe40008000000 */
[----:B------:R3:W-:Y:S01]  /*1f20*/  UTMALDG.3D.MULTICAST.2CTA [UR16], [UR8], UR4, desc[UR14] ;  /* 0x00000e10080073b4 */ /* 0x0007e20008211804 */
[----:B--2---:R-:W-:Y:S01]  /*1f30*/  UIADD3 UR34, UPT, UPT, UR34, 0x40, URZ ;  /* 0x0000004022227890 */ /* 0x004fe2000fffe0ff */
[----:B---3--:R-:W-:Y:S01]  /*1f40*/  UMOV UR4, UR6 ;  /* 0x0000000600047c82 */ /* 0x008fe20008000000 */
[----:B------:R-:W-:Y:S10]  /*1f50*/  BRA.U UP2, `(.L_x_31) ;  /* 0xfffffffd024c7547 */ /* 0x000ff4000b83ffff */
.L_x_25:
[----:B------:R-:W-:Y:S01]  /*1f60*/  ULEA UR4, UR6, UR13, 0x3 ;  /* 0x0000000d06047291 */ /* 0x000fe2000f8e18ff */
[----:B-1--4-:R-:W-:Y:S01]  /*1f70*/  SHF.L.U32 R0, R12, 0x1f, RZ ;  /* 0x0000001f0c007819 */ /* 0x012fe200000006ff */
[----:B------:R-:W-:Y:S01]  /*1f80*/  @!P1 SYNCS.ARRIVE.TRANS64.A1T0 RZ, [UR13+0xc8], RZ ;  /* 0x0000c8ffffff99a7 */ /* 0x000fe2000810000d */
[----:B------:R-:W-:-:S06]  /*1f90*/  UISETP.GT.AND UP0, UPT, UR42, UR41, UPT ;  /* 0x000000292a00728c */ /* 0x000fcc000bf04270 */
[----:B---3--:R1:W3:Y:S03]  /*1fa0*/  SYNCS.PHASECHK.TRANS64.TRYWAIT P0, [UR4+0x40], R0 ;  /* 0x00004000ff0075a7 */ /* 0x0082e60008001104 */
[----:B------:R-:W-:Y:S05]  /*1fb0*/  BRA.U !UP0, `(.L_x_32) ;  /* 0x0000000108c07547 */ /* 0x000fea000b800000 */
[----:B------:R-:W-:Y:S01]  /*1fc0*/  UIADD3 UR26, UPT, UPT, UR46, UR7, URZ ;  /* 0x000000072e1a7290 */ /* 0x000fe2000fffe0ff */
[----:B------:R-:W-:-:S11]  /*1fd0*/  UMOV UR4, UR6 ;  /* 0x0000000600047c82 */ /* 0x000fd60008000000 */
.L_x_38:
[----:B------:R-:W-:Y:S01]  /*1fe0*/  ULEA UR9, UR4, UR13, 0x3 ;  /* 0x0000000d04097291 */ /* 0x000fe2000f8e18ff */
[----:B---3--:R-:W-:Y:S01]  /*1ff0*/  @P3 MOV R2, 0xc000 ;  /* 0x0000c00000023802 */ /* 0x008fe20000000f00 */
[----:B-1-34-:R-:W-:Y:S10]  /*2000*/  @P0 BRA `(.L_x_33) ;  /* 0x00000000000c0947 */ /* 0x01aff40003800000 */
[----:B------:R-:W-:-:S04]  /*2010*/  SHF.L.U32 R3, R12, 0x1f, RZ ;  /* 0x0000001f0c037819 */ /* 0x000fc800000006ff */
[----:B------:R-:W3:Y:S02]  /*2020*/  SYNCS.PHASECHK.TRANS64.TRYWAIT P0, [UR9+0x40], R3 ;  /* 0x00004003ff0075a7 */ /* 0x000ee40008001109 */
[----:B---3--:R-:W-:Y:S05]  /*2030*/  @!P0 BRA `(.L_x_34) ;  /* 0x0000008000708947 */ /* 0x008fea0003800000 */
.L_x_33:
[----:B------:R3:W-:Y:S01]  /*2040*/  @P3 SYNCS.ARRIVE.TRANS64 RZ, [UR9], R2 ;  /* 0x00000002ffff39a7 */ /* 0x0007e20008000009 */
[----:B------:R-:W-:-:S04]  /*2050*/  ULOP3.LUT UR5, UR21, 0x2, URZ, 0xfc, !UPT ;  /* 0x0000000215057892 */ /* 0x000fc8000f8efcff */
[----:B------:R-:W-:-:S09]  /*2060*/  UISETP.NE.AND UP0, UPT, UR5, 0x2, UPT ;  /* 0x000000020500788c */ /* 0x000fd2000bf05270 */
[----:B------:R-:W-:Y:S05]  /*2070*/  BRA.U UP0, `(.L_x_35) ;  /* 0x0000000100047547 */ /* 0x000fea000b800000 */
[----:B--2---:R-:W-:Y:S05]  /*2080*/  BPT.TRAP 0x1 ;  /* 0x000000040000795c */ /* 0x004fea0000300000 */
.L_x_35:
[----:B------:R-:W-:Y:S04]  /*2090*/  BSSY.RECONVERGENT B0, `(.L_x_36) ;  /* 0x0000003000007945 */ /* 0x000fe80003800200 */
[----:B------:R-:W-:Y:S05]  /*20a0*/  @!P2 BRA `(.L_x_37) ;  /* 0x000000000004a947 */ /* 0x000fea0003800000 */
[----:B--2---:R-:W-:Y:S05]  /*20b0*/  BPT.TRAP 0x1 ;  /* 0x000000040000795c */ /* 0x004fea0000300000 */
.L_x_37:
[----:B--2---:R-:W-:Y:S05]  /*20c0*/  BSYNC.RECONVERGENT B0 ;  /* 0x0000000000007941 */ /* 0x004fea0003800200 */
.L_x_36:
[----:B------:R-:W-:Y:S02]  /*20d0*/  UIADD3 UR5, UPT, UPT, UR4, 0x1, URZ ;  /* 0x0000000104057890 */ /* 0x000fe4000fffe0ff */
[----:B------:R-:W-:Y:S02]  /*20e0*/  USHF.L.U32 UR10, UR7, 0x6, URZ ;  /* 0x00000006070a7899 */ /* 0x000fe400080006ff */
[----:B------:R-:W-:Y:S02]  /*20f0*/  UISETP.NE.AND UP0, UPT, UR5, 0x8, UPT ;  /* 0x000000080500788c */ /* 0x000fe4000bf05270 */
[----:B------:R-:W-:Y:S02]  /*2100*/  UIADD3 UR7, UPT, UPT, UR7, 0x1, URZ ;  /* 0x0000000107077890 */ /* 0x000fe4000fffe0ff */
[----:B------:R-:W-:Y:S02]  /*2110*/  USEL UR8, URZ, 0x1, UP0 ;  /* 0x00000001ff087887 */ /* 0x000fe40008000000 */
[----:B------:R-:W-:-:S02]  /*2120*/  USEL UR6, UR5, URZ, UP0 ;  /* 0x000000ff05067287 */ /* 0x000fc40008000000 */
[----:B------:R-:W-:Y:S02]  /*2130*/  UIADD3 UR22, UP0, UPT, UR28, 0x180, URZ ;  /* 0x000001801c167890 */ /* 0x000fe4000ff1e0ff */
[----:B------:R-:W-:Y:S01]  /*2140*/  LOP3.LUT R12, R12, UR8, RZ, 0x3c, !PT ;  /* 0x000000080c0c7c12 */ /* 0x000fe2000f8e3cff */
[----:B------:R-:W-:Y:S02]  /*2150*/  ULEA UR8, UR4, UR13, 0xd ;  /* 0x0000000d04087291 */ /* 0x000fe4000f8e68ff */
[----:B------:R-:W-:Y:S01]  /*2160*/  UIADD3 UR14, UP1, UPT, UR28, 0x80, URZ ;  /* 0x000000801c0e7890 */ /* 0x000fe2000ff3e0ff */
[----:B-1----:R-:W-:Y:S01]  /*2170*/  SHF.L.U32 R0, R12, 0x1f, RZ ;  /* 0x0000001f0c007819 */ /* 0x002fe200000006ff */
[----:B------:R-:W-:Y:S02]  /*2180*/  UIADD3.X UR23, UPT, UPT, URZ, UR29, URZ, UP0, !UPT ;  /* 0x0000001dff177290 */ /* 0x000fe400087fe4ff */
[----:B------:R-:W-:Y:S02]  /*2190*/  UISETP.NE.AND UP0, UPT, UR7, UR26, UPT ;  /* 0x0000001a0700728c */ /* 0x000fe4000bf05270 */
[----:B------:R-:W-:-:S02]  /*21a0*/  ULEA UR5, UR6, UR13, 0x3 ;  /* 0x0000000d06057291 */ /* 0x000fc4000f8e18ff */
[----:B------:R-:W-:Y:S02]  /*21b0*/  ULOP3.LUT UR9, UR9, 0xfefffff8, URZ, 0xc0, !UPT ;  /* 0xfefffff809097892 */ /* 0x000fe4000f8ec0ff */
[----:B------:R-:W-:Y:S02]  /*21c0*/  ULEA UR16, UR4, UR24, 0xe ;  /* 0x0000001804107291 */ /* 0x000fe4000f8e70ff */
[----:B------:R-:W-:Y:S02]  /*21d0*/  UIADD3 UR8, UPT, UPT, UR8, 0x8400, URZ ;  /* 0x0000840008087890 */ /* 0x000fe4000fffe0ff */
[----:B------:R-:W-:Y:S01]  /*21e0*/  UIADD3.X UR15, UPT, UPT, URZ, UR29, URZ, UP1, !UPT ;  /* 0x0000001dff0f7290 */ /* 0x000fe20008ffe4ff */
[----:B------:R4:W1:Y:S01]  /*21f0*/  SYNCS.PHASECHK.TRANS64.TRYWAIT P0, [UR5+0x40], R0 ;  /* 0x00004000ff0075a7 */ /* 0x0008620008001105 */
[----:B------:R-:W-:Y:S01]  /*2200*/  UPRMT UR4, URZ, 0x5410, UR25 ;  /* 0x00005410ff047896 */ /* 0x000fe20008000019 */
[----:B------:R-:W-:Y:S01]  /*2210*/  UMOV UR30, 0x0 ;  /* 0x00000000001e7882 */ /* 0x000fe20000000000 */
[----:B------:R-:W-:Y:S01]  /*2220*/  UMOV UR31, 0x10000000 ;  /* 0x10000000001f7882 */ /* 0x000fe20000000000 */
[----:B------:R-:W-:Y:S01]  /*2230*/  UMOV UR11, UR35 ;  /* 0x00000023000b7c82 */ /* 0x000fe20008000000 */
[----:B------:R-:W-:Y:S01]  /*2240*/  UMOV UR12, UR36 ;  /* 0x00000024000c7c82 */ /* 0x000fe20008000000 */
[----:B------:R-:W-:Y:S01]  /*2250*/  UMOV UR20, UR36 ;  /* 0x0000002400147c82 */ /* 0x000fe20008000000 */
[----:B------:R-:W-:Y:S01]  /*2260*/  UMOV UR17, UR9 ;  /* 0x0000000900117c82 */ /* 0x000fe20008000000 */
[----:B------:R-:W-:Y:S01]  /*2270*/  UMOV UR18, UR10 ;  /* 0x0000000a00127c82 */ /* 0x000fe20008000000 */
[----:B------:R-:W-:Y:S01]  /*2280*/  UTMALDG.3D.2CTA [UR8], [UR14], desc[UR30] ;  /* 0x00001e080e0075b4 */ /* 0x000fe20008211000 */
[----:B------:R2:W-:Y:S02]  /*2290*/  UTMALDG.3D.MULTICAST.2CTA [UR16], [UR22], UR4, desc[UR30] ;  /* 0x00001e10160073b4 */ /* 0x0005e40008211804 */
[----:B--2---:R-:W-:Y:S01]  /*22a0*/  UMOV UR4, UR6 ;  /* 0x0000000600047c82 */ /* 0x004fe20008000000 */
[----:B------:R-:W-:Y:S05]  /*22b0*/  BRA.U UP0, `(.L_x_38) ;  /* 0xfffffffd00487547 */ /* 0x000fea000b83ffff */
.L_x_32:
[C---:B------:R-:W-:Y:S01]  /*22c0*/  LEA R3, R11.reuse, UR13, 0x3 ;  /* 0x0000000d0b037c11 */ /* 0x040fe2000f8e18ff */
[----:B------:R-:W-:Y:S01]  /*22d0*/  NOP ;  /* 0x0000000000007918 */ /* 0x000fe20000000000 */
[----:B-1--4-:R-:W-:Y:S02]  /*22e0*/  SHF.L.U32 R0, R10, 0x1f, RZ ;  /* 0x0000001f0a007819 */ /* 0x012fe400000006ff */
[----:B------:R-:W-:Y:S02]  /*22f0*/  LEA R5, R11, UR13, 0x4 ;  /* 0x0000000d0b057c11 */ /* 0x000fe4000f8e20ff */
[----:B---3--:R-:W1:Y:S02]  /*2300*/  SYNCS.PHASECHK.TRANS64.TRYWAIT P0, [R3+URZ+0xd0], R0 ;  /* 0x0000d000030075a7 */ /* 0x008e6400080011ff */
[----:B-1----:R-:W-:Y:S05]  /*2310*/  @!P0 BRA `(.L_x_39) ;  /* 0x0000007c00d08947 */ /* 0x002fea0003800000 */
.L_x_156:
[----:B------:R-:W3:Y:S01]  /*2320*/  LDS.128 R4, [R5+0x160] ;  /* 0x0001600005047984 */ /* 0x000ee20000000c00 */
[----:B------:R-:W-:Y:S01]  /*2330*/  UISETP.GE.AND UP0, UPT, UR45, 0x1, UPT ;  /* 0x000000012d00788c */ /* 0x000fe2000bf06270 */
[----:B------:R-:W-:Y:S01]  /*2340*/  @!PT LDS RZ, [RZ] ;  /* 0x00000000fffff984 */ /* 0x000fe20000000800 */
[----:B------:R-:W-:Y:S01]  /*2350*/  @!PT LDS RZ, [RZ] ;  /* 0x00000000fffff984 */ /* 0x000fe20000000800 */
[----:B------:R-:W-:Y:S01]  /*2360*/  @!PT LDS RZ, [RZ] ;  /* 0x00000000fffff984 */ /* 0x000fe20000000800 */
[----:B------:R-:W-:Y:S01]  /*2370*/  @!PT LDS RZ, [RZ] ;  /* 0x00000000fffff984 */ /* 0x000fe20000000800 */
[----:B------:R4:W-:Y:S06]  /*2380*/  MEMBAR.ALL.CTA ;  /* 0x0000000000007992 */ /* 0x0009ec0000008000 */
[----:B----4-:R-:W4:Y:S01]  /*2390*/  FENCE.VIEW.ASYNC.S ;  /* 0x00000000000073c6 */ /* 0x010f220000000000 */
[----:B---3--:R-:W-:-:S13]  /*23a0*/  LOP3.LUT P0, RZ, R6, 0x1, RZ, 0xc0, !PT ;  /* 0x0000000106ff7812 */ /* 0x008fda000780c0ff */
[----:B----4-:R-:W-:Y:S01]  /*23b0*/  VOTEU.ANY UP1, P0 ;  /* 0x0000000000ff7886 */ /* 0x010fe20000020100 */
[----:B------:R-:W-:-:S13]  /*23c0*/  PLOP3.LUT P0, PT, PT, PT, UP1, 0x80, 0x8 ;  /* 0x000000000008781c */ /* 0x000fda0003f0f018 */
[----:B-1----:R-:W-:Y:S02]  /*23d0*/  @P0 LOP3.LUT R0, R5, 0xffff, RZ, 0xc0, !PT ;  /* 0x0000ffff05000812 */ /* 0x002fe400078ec0ff */
[----:B------:R-:W-:Y:S02]  /*23e0*/  @P0 MOV R2, R4 ;  /* 0x0000000400020202 */ /* 0x000fe40000000f00 */
[----:B------:R-:W-:Y:S01]  /*23f0*/  @P0 R2UR UR5, R0 ;  /* 0x00000000000502ca */ /* 0x000fe200000e0000 */
[----:B------:R-:W-:Y:S01]  /*2400*/  VIADD R0, R3, 0xe0 ;  /* 0x000000e003007836 */ /* 0x000fe20000000000 */
[----:B------:R-:W-:Y:S02]  /*2410*/  @P0 SHF.R.U32.HI R4, RZ, 0x10, R5 ;  /* 0x00000010ff040819 */ /* 0x000fe40000011605 */
[----:B------:R-:W-:Y:S02]  /*2420*/  @P0 R2UR UR7, R2 ;  /* 0x00000000020702ca */ /* 0x000fe400000e0000 */
[----:B------:R-:W-:-:S02]  /*2430*/  PRMT R0, RZ, 0x654, R0 ;  /* 0x00000654ff007816 */ /* 0x000fc40000000000 */
[----:B------:R-:W-:Y:S02]  /*2440*/  @P0 R2UR UR4, R4 ;  /* 0x00000000040402ca */ /* 0x000fe400000e0000 */
[----:B------:R1:W-:Y:S03]  /*2450*/  SYNCS.ARRIVE.TRANS64.RED.A1T0 RZ, [R0+URZ], RZ ;  /* 0x000000ff00ff79a7 */ /* 0x0003e600081004ff */
[----:B------:R-:W-:-:S04]  /*2460*/  @UP1 UMOV UR37, UR5 ;  /* 0x0000000500251c82 */ /* 0x000fc80008000000 */
[----:B------:R-:W-:-:S04]  /*2470*/  @UP1 UMOV UR38, UR7 ;  /* 0x0000000700261c82 */ /* 0x000fc80008000000 */
[----:B------:R-:W-:Y:S01]  /*2480*/  @UP1 UMOV UR36, UR4 ;  /* 0x0000000400241c82 */ /* 0x000fe20008000000 */
[----:B------:R-:W-:Y:S05]  /*2490*/  BRA.U !UP0, `(.L_x_40) ;  /* 0x0000000108d47547 */ /* 0x000fea000b800000 */
[----:B------:R-:W2:Y:S01]  /*24a0*/  LDCU.128 UR16, c[0x0][0xb10] ;  /* 0x00016200ff1077ac */ /* 0x000ea20008000c00 */
[----:B------:R-:W3:Y:S01]  /*24b0*/  LDCU UR12, c[0x0][0xb20] ;  /* 0x00016400ff0c77ac */ /* 0x000ee20008000800 */
[----:B------:R-:W4:Y:S01]  /*24c0*/  LDCU UR20, c[0x0][0xb0c] ;  /* 0x00016180ff1477ac */ /* 0x000f220008000800 */
[----:B------:R-:W1:Y:S01]  /*24d0*/  LDCU.64 UR8, c[0x0][0xb28] ;  /* 0x00016500ff0877ac */ /* 0x000e620008000a00 */
[----:B------:R-:W-:Y:S02]  /*24e0*/  UISETP.NE.AND UP3, UPT, UR45, 0x1, UPT ;  /* 0x000000012d00788c */ /* 0x000fe4000bf65270 */
[----:B--2---:R-:W-:Y:S02]  /*24f0*/  UIMAD.WIDE.U32 UR10, UR39, UR19, URZ ;  /* 0x00000013270a72a5 */ /* 0x004fe4000f8e00ff */
[----:B------:R-:W-:Y:S02]  /*2500*/  UIMAD.WIDE.U32 UR4, UR40, UR16, URZ ;  /* 0x00000010280472a5 */ /* 0x000fe4000f8e00ff */
[----:B------:R-:W-:-:S02]  /*2510*/  UISETP.NE.AND UP0, UPT, UR18, 0x1, UPT ;  /* 0x000000011200788c */ /* 0x000fc4000bf05270 */
[----:B------:R-:W-:Y:S01]  /*2520*/  UIMAD.WIDE.U32 UR22, UR37, UR19, URZ ;  /* 0x00000013251672a5 */ /* 0x000fe2000f8e00ff */
[----:B------:R-:W-:Y:S02]  /*2530*/  UMOV UR10, UR11 ;  /* 0x0000000b000a7c82 */ /* 0x000fe40008000000 */
[----:B------:R-:W-:Y:S01]  /*2540*/  UMOV UR4, UR5 ;  /* 0x0000000500047c82 */ /* 0x000fe20008000000 */
[----:B---3--:R-:W-:Y:S02]  /*2550*/  USHF.R.U32.HI UR10, URZ, UR12, UR10 ;  /* 0x0000000cff0a7299 */ /* 0x008fe4000801160a */
[----:B----4-:R-:W-:Y:S02]  /*2560*/  UISETP.NE.AND UP2, UPT, UR20, 0x1, UPT ;  /* 0x000000011400788c */ /* 0x010fe4000bf45270 */
[----:B------:R-:W-:Y:S02]  /*2570*/  USHF.R.U32.HI UR4, URZ, UR17, UR4 ;  /* 0x00000011ff047299 */ /* 0x000fe40008011604 */
[----:B------:R-:W-:-:S02]  /*2580*/  USEL UR5, UR39, UR10, !UP0 ;  /* 0x0000000a27057287 */ /* 0x000fc4000c000000 */
[----:B------:R-:W-:Y:S02]  /*2590*/  USEL UR7, UR40, UR4, !UP2 ;  /* 0x0000000428077287 */ /* 0x000fe4000d000000 */
[----:B-1----:R-:W-:Y:S01]  /*25a0*/  UIMAD.WIDE.U32 UR10, UR5, UR8, URZ ;  /* 0x00000008050a72a5 */ /* 0x002fe2000f8e00ff */
[----:B------:R-:W-:Y:S01]  /*25b0*/  UMOV UR4, UR23 ;  /* 0x0000001700047c82 */ /* 0x000fe20008000000 */
[----:B------:R-:W-:Y:S02]  /*25c0*/  UIMAD.WIDE.U32 UR14, UR38, UR16, URZ ;  /* 0x00000010260e72a5 */ /* 0x000fe4000f8e00ff */
[----:B------:R-:W-:-:S03]  /*25d0*/  UIMAD.WIDE.U32 UR22, UR7, UR8, URZ ;  /* 0x00000008071672a5 */ /* 0x000fc6000f8e00ff */
[----:B------:R-:W-:Y:S01]  /*25e0*/  UMOV UR10, UR11 ;  /* 0x0000000b000a7c82 */ /* 0x000fe20008000000 */
[----:B------:R-:W-:Y:S02]  /*25f0*/  USHF.R.U32.HI UR4, URZ, UR12, UR4 ;  /* 0x0000000cff047299 */ /* 0x000fe40008011604 */
[----:B------:R-:W-:Y:S01]  /*2600*/  @UP3 USHF.R.U32.HI UR5, URZ, UR9, UR10 ;  /* 0x00000009ff053299 */ /* 0x000fe2000801160a */
[----:B------:R-:W-:Y:S01]  /*2610*/  UMOV UR14, UR15 ;  /* 0x0000000f000e7c82 */ /* 0x000fe20008000000 */
[----:B------:R-:W-:Y:S01]  /*2620*/  UMOV UR22, UR23 ;  /* 0x0000001700167c82 */ /* 0x000fe20008000000 */
[----:B------:R-:W-:Y:S02]  /*2630*/  USHF.R.U32.HI UR17, URZ, UR17, UR14 ;  /* 0x00000011ff117299 */ /* 0x000fe4000801160e */
[----:B------:R-:W-:Y:S02]  /*2640*/  USEL UR4, UR37, UR4, !UP0 ;  /* 0x0000000425047287 */ /* 0x000fe4000c000000 */
[----:B------:R-:W-:-:S02]  /*2650*/  @UP3 USHF.R.U32.HI UR7, URZ, UR9, UR22 ;  /* 0x00000009ff073299 */ /* 0x000fc40008011616 */
[----:B------:R-:W-:Y:S02]  /*2660*/  UIMAD UR10, UR45, UR5, URZ ;  /* 0x000000052d0a72a4 */ /* 0x000fe4000f8e02ff */
[----:B------:R-:W-:Y:S02]  /*2670*/  USEL UR5, UR38, UR17, !UP2 ;  /* 0x0000001126057287 */ /* 0x000fe4000d000000 */
[----:B------:R-:W-:Y:S02]  /*2680*/  UIMAD UR12, UR45, UR7, URZ ;  /* 0x000000072d0c72a4 */ /* 0x000fe4000f8e02ff */
[----:B------:R-:W-:Y:S02]  /*2690*/  UISETP.GE.AND UP0, UPT, UR4, UR10, UPT ;  /* 0x0000000a0400728c */ /* 0x000fe4000bf06270 */
[----:B------:R-:W-:Y:S02]  /*26a0*/  UIMAD.WIDE.U32 UR10, UR4, UR8, URZ ;  /* 0x00000008040a72a5 */ /* 0x000fe4000f8e00ff */
[----:B------:R-:W-:-:S02]  /*26b0*/  UISETP.GE.OR UP0, UPT, UR5, UR12, UP0 ;  /* 0x0000000c0500728c */ /* 0x000fc40008706670 */
[----:B------:R-:W-:Y:S02]  /*26c0*/  UIMAD.WIDE.U32 UR14, UR5, UR8, URZ ;  /* 0x00000008050e72a5 */ /* 0x000fe4000f8e00ff */
[----:B------:R-:W-:Y:S01]  /*26d0*/  UIADD3 UR12, UPT, UPT, -UR5, URZ, URZ ;  /* 0x000000ff050c7290 */ /* 0x000fe2000fffe1ff */
[----:B------:R-:W-:Y:S01]  /*26e0*/  UMOV UR10, UR11 ;  /* 0x0000000b000a7c82 */ /* 0x000fe20008000000 */
[----:B------:R-:W-:Y:S02]  /*26f0*/  UIADD3 UR11, UPT, UPT, -UR4, URZ, URZ ;  /* 0x000000ff040b7290 */ /* 0x000fe4000fffe1ff */
[----:B------:R-:W-:-:S03]  /*2700*/  USHF.R.U32.HI UR10, URZ, UR9, UR10 ;  /* 0x00000009ff0a7299 */ /* 0x000fc6000801160a */
[----:B------:R-:W-:Y:S01]  /*2710*/  @!UP0 UMOV UR8, UR15 ;  /* 0x0000000f00088c82 */ /* 0x000fe20008000000 */
[----:B------:R-:W-:Y:S02]  /*2720*/  UIMAD UR11, UR18, UR11, UR37 ;  /* 0x0000000b120b72a4 */ /* 0x000fe4000f8e0225 */
[----:B------:R-:W-:Y:S02]  /*2730*/  USEL UR10, UR4, UR10, !UP3 ;  /* 0x0000000a040a7287 */ /* 0x000fe4000d800000 */
[----:B------:R-:W-:Y:S02]  /*2740*/  @!UP0 USHF.R.U32.HI UR8, URZ, UR9, UR8 ;  /* 0x00000009ff088299 */ /* 0x000fe40008011608 */
[----:B------:R-:W-:Y:S02]  /*2750*/  UIADD3 UR9, UPT, UPT, -UR10, URZ, URZ ;  /* 0x000000ff0a097290 */ /* 0x000fe4000fffe1ff */
[----:B------:R-:W-:Y:S02]  /*2760*/  @!UP0 USEL UR8, UR5, UR8, !UP3 ;  /* 0x0000000805088287 */ /* 0x000fe4000d800000 */
[----:B------:R-:W-:-:S02]  /*2770*/  UIMAD UR9, UR45, UR9, UR4 ;  /* 0x000000092d0972a4 */ /* 0x000fc4000f8e0204 */
[----:B------:R-:W-:Y:S02]  /*2780*/  @!UP0 UIADD3 UR10, UPT, UPT, UR10, -UR8, URZ ;  /* 0x800000080a0a8290 */ /* 0x000fe4000fffe0ff */
[----:B------:R-:W-:Y:S02]  /*2790*/  @!UP0 UIMAD UR8, UR9, UR7, UR8 ;  /* 0x00000007090882a4 */ /* 0x000fe4000f8e0208 */
[----:B------:R-:W-:Y:S02]  /*27a0*/  @!UP0 UIMAD UR4, UR45, UR10, UR5 ;  /* 0x0000000a2d0482a4 */ /* 0x000fe4000f8e0205 */
[----:B------:R-:W-:Y:S02]  /*27b0*/  UIMAD UR7, UR20, UR12, UR38 ;  /* 0x0000000c140772a4 */ /* 0x000fe4000f8e0226 */
[----:B------:R-:W-:Y:S01]  /*27c0*/  UIMAD UR37, UR4, UR18, UR11 ;  /* 0x00000012042572a4 */ /* 0x000fe2000f8e020b */
[----:B------:R-:W-:Y:S02]  /*27d0*/  @!UP0 UMOV UR5, UR8 ;  /* 0x0000000800058c82 */ /* 0x000fe40008000000 */
[----:B------:R-:W-:-:S12]  /*27e0*/  UIMAD UR38, UR5, UR20, UR7 ;  /* 0x00000014052672a4 */ /* 0x000fd8000f8e0207 */
.L_x_40:
[----:B------:R-:W3:Y:S02]  /*27f0*/  LDCU UR4, c[0x0][0xb30] ;  /* 0x00016600ff0477ac */ /* 0x000ee40008000800 */
[----:B---3--:R-:W-:-:S09]  /*2800*/  UISETP.NE.AND UP0, UPT, UR4, 0x1, UPT ;  /* 0x000000010400788c */ /* 0x008fd2000bf05270 */
[----:B------:R-:W-:Y:S05]  /*2810*/  BRA.U UP0, `(.L_x_41) ;  /* 0x0000000100447547 */ /* 0x000fea000b800000 */
[----:B------:R-:W3:Y:S01]  /*2820*/  LDCU.128 UR16, c[0x0][0xb10] ;  /* 0x00016200ff1077ac */ /* 0x000ee20008000c00 */
[----:B------:R-:W4:Y:S01]  /*2830*/  LDCU UR10, c[0x0][0xb0c] ;  /* 0x00016180ff0a77ac */ /* 0x000f220008000800 */
[----:B------:R-:W1:Y:S01]  /*2840*/  LDCU UR7, c[0x0][0xb20] ;  /* 0x00016400ff0777ac */ /* 0x000e620008000800 */
[----:B---3--:R-:W-:Y:S02]  /*2850*/  UIMAD.WIDE.U32 UR8, UR38, UR16, URZ ;  /* 0x00000010260872a5 */ /* 0x008fe4000f8e00ff */
[----:B------:R-:W-:Y:S02]  /*2860*/  UIMAD.WIDE.U32 UR4, UR37, UR19, URZ ;  /* 0x00000013250472a5 */ /* 0x000fe4000f8e00ff */
[----:B----4-:R-:W-:Y:S02]  /*2870*/  UISETP.NE.AND UP2, UPT, UR10, 0x1, UPT ;  /* 0x000000010a00788c */ /* 0x010fe4000bf45270 */
[----:B------:R-:W-:Y:S01]  /*2880*/  UISETP.NE.AND UP0, UPT, UR18, 0x1, UPT ;  /* 0x000000011200788c */ /* 0x000fe2000bf05270 */
[----:B------:R-:W-:-:S02]  /*2890*/  UMOV UR8, UR9 ;  /* 0x0000000900087c82 */ /* 0x000fc40008000000 */
[----:B------:R-:W-:Y:S01]  /*28a0*/  UMOV UR4, UR5 ;  /* 0x0000000500047c82 */ /* 0x000fe20008000000 */
[----:B------:R-:W-:Y:S02]  /*28b0*/  USHF.R.U32.HI UR17, URZ, UR17, UR8 ;  /* 0x00000011ff117299 */ /* 0x000fe40008011608 */
[----:B-1----:R-:W-:Y:S02]  /*28c0*/  USHF.R.U32.HI UR4, URZ, UR7, UR4 ;  /* 0x00000007ff047299 */ /* 0x002fe40008011604 */
[----:B------:R-:W-:Y:S02]  /*28d0*/  USEL UR5, UR38, UR17, !UP2 ;  /* 0x0000001126057287 */ /* 0x000fe4000d000000 */
[----:B------:R-:W-:-:S04]  /*28e0*/  USEL UR4, UR37, UR4, !UP0 ;  /* 0x0000000425047287 */ /* 0x000fc8000c000000 */
[----:B------:R-:W-:Y:S02]  /*28f0*/  UIADD3 UR7, UPT, UPT, UR5, -UR4, URZ ;  /* 0x8000000405077290 */ /* 0x000fe4000fffe0ff */
[----:B------:R-:W-:Y:S02]  /*2900*/  UIADD3 UR4, UPT, UPT, -UR5, UR4, URZ ;  /* 0x0000000405047290 */ /* 0x000fe4000fffe1ff */
[----:B------:R-:W-:Y:S02]  /*2910*/  UIMAD UR37, UR7, UR18, UR37 ;  /* 0x00000012072572a4 */ /* 0x000fe4000f8e0225 */
[----:B------:R-:W-:-:S12]  /*2920*/  UIMAD UR38, UR4, UR10, UR38 ;  /* 0x0000000a042672a4 */ /* 0x000fd8000f8e0226 */
.L_x_41:
[----:B------:R-:W-:Y:S01]  /*2930*/  VIADD R11, R11, 0x1 ;  /* 0x000000010b0b7836 */ /* 0x000fe20000000000 */
[----:B------:R-:W-:Y:S02]  /*2940*/  R2UR UR5, R83 ;  /* 0x00000000530572ca */ /* 0x000fe400000e0000 */
[----:B------:R-:W-:Y:S02]  /*2950*/  R2UR UR4, R82 ;  /* 0x00000000520472ca */ /* 0x000fe400000e0000 */
[C---:B------:R-:W-:Y:S02]  /*2960*/  ISETP.NE.AND P0, PT, R11.reuse, 0x2, PT ;  /* 0x000000020b00780c */ /* 0x040fe40003f05270 */
[----:B------:R-:W-:Y:S02]  /*2970*/  PLOP3.LUT P1, PT, PT, PT, PT, 0x80, 0x8 ;  /* 0x000000000008781c */ /* 0x000fe40003f2f070 */
[----:B------:R-:W-:Y:S02]  /*2980*/  SEL R3, RZ, 0x1, P0 ;  /* 0x00000001ff037807 */ /* 0x000fe40000000000 */
[----:B------:R-:W-:-:S02]  /*2990*/  SEL R11, R11, RZ, P0 ;  /* 0x000000ff0b0b7207 */ /* 0x000fc40000000000 */
[----:B------:R-:W-:Y:S01]  /*29a0*/  LOP3.LUT R10, R10, R3, RZ, 0x3c, !PT ;  /* 0x000000030a0a7212 */ /* 0x000fe200078e3cff */
[----:B------:R-:W-:Y:S02]  /*29b0*/  UIADD3 UR26, UPT, UPT, UR38, UR5, URZ ;  /* 0x00000005261a7290 */ /* 0x000fe4000fffe0ff */
[----:B------:R-:W-:Y:S01]  /*29c0*/  UIADD3 UR30, UPT, UPT, UR37, UR4, URZ ;  /* 0x00000004251e7290 */ /* 0x000fe2000fffe0ff */
[----:B------:R-:W-:Y:S11]  /*29d0*/  BRA.U UP1, `(.L_x_42) ;  /* 0xfffffff101407547 */ /* 0x000ff6000b83ffff */
[----:B------:R-:W-:Y:S01]  /*29e0*/  UIADD3 UR13, UPT, UPT, UR13, 0x40, URZ ;  /* 0x000000400d0d7890 */ /* 0x000fe2000fffe0ff */
[----:B------:R-:W-:-:S03]  /*29f0*/  SHF.L.U32 R3, R12, 0x1f, RZ ;  /* 0x0000001f0c037819 */ /* 0x000fc600000006ff */
[----:B------:R-:W-:-:S09]  /*2a00*/  ULEA UR4, UR6, UR13, 0x3 ;  /* 0x0000000d06047291 */ /* 0x000fd2000f8e18ff */
[----:B------:R-:W3:Y:S02]  /*2a10*/  SYNCS.PHASECHK.TRANS64.TRYWAIT P0, [UR4], R3 ;  /* 0x00000003ff0075a7 */ /* 0x000ee40008001104 */
[----:B---3--:R-:W-:Y:S05]  /*2a20*/  @!P0 BRA `(.L_x_43) ;  /* 0x0000007800208947 */ /* 0x008fea0003800000 */
.L_x_158:
[----:B------:R-:W-:-:S04]  /*2a30*/  UIADD3 UR4, UPT, UPT, UR6, 0x1, URZ ;  /* 0x0000000106047890 */ /* 0x000fc8000fffe0ff */
[----:B------:R-:W-:-:S04]  /*2a40*/  UISETP.NE.AND UP0, UPT, UR4, 0x8, UPT ;  /* 0x000000080400788c */ /* 0x000fc8000bf05270 */
[----:B------:R-:W-:Y:S02]  /*2a50*/  USEL UR6, URZ, 0x1, UP0 ;  /* 0x00000001ff067887 */ /* 0x000fe40008000000 */
[----:B------:R-:W-:-:S04]  /*2a60*/  USEL UR4, UR4, URZ, UP0 ;  /* 0x000000ff04047287 */ /* 0x000fc80008000000 */
[----:B------:R-:W-:Y:S01]  /*2a70*/  ULEA UR5, UR4, UR13, 0x3 ;  /* 0x0000000d04057291 */ /* 0x000fe2000f8e18ff */
[----:B------:R-:W-:-:S04]  /*2a80*/  LOP3.LUT R2, R12, UR6, RZ, 0x3c, !PT ;  /* 0x000000060c027c12 */ /* 0x000fc8000f8e3cff */
[----:B-1----:R-:W-:-:S04]  /*2a90*/  SHF.L.U32 R3, R2, 0x1f, RZ ;  /* 0x0000001f02037819 */ /* 0x002fc800000006ff */
[----:B------:R-:W1:Y:S02]  /*2aa0*/  SYNCS.PHASECHK.TRANS64.TRYWAIT P0, [UR5], R3 ;  /* 0x00000003ff0075a7 */ /* 0x000e640008001105 */
[----:B-1----:R-:W-:Y:S05]  /*2ab0*/  @!P0 BRA `(.L_x_44) ;  /* 0x0000007800148947 */ /* 0x002fea0003800000 */
.L_x_160:
        /* <DEDUP_REMOVED lines=9> */
.L_x_162:
        /* <DEDUP_REMOVED lines=9> */
.L_x_164:
        /* <DEDUP_REMOVED lines=9> */
.L_x_166:
        /* <DEDUP_REMOVED lines=9> */
.L_x_168:
        /* <DEDUP_REMOVED lines=9> */
.L_x_170:
[----:B------:R-:W-:-:S04]  /*2d90*/  UIADD3 UR4, UPT, UPT, UR4, 0x1, URZ ;  /* 0x0000000104047890 */ /* 0x000fc8000fffe0ff */
[----:B------:R-:W-:-:S04]  /*2da0*/  UISETP.NE.AND UP0, UPT, UR4, 0x8, UPT ;  /* 0x000000080400788c */ /* 0x000fc8000bf05270 */
[----:B------:R-:W-:Y:S02]  /*2db0*/  USEL UR5, URZ, 0x1, UP0 ;  /* 0x00000001ff057887 */ /* 0x000fe40008000000 */
[----:B------:R-:W-:-:S04]  /*2dc0*/  USEL UR4, UR4, URZ, UP0 ;  /* 0x000000ff04047287 */ /* 0x000fc80008000000 */
[----:B------:R-:W-:Y:S01]  /*2dd0*/  ULEA UR4, UR4, UR13, 0x3 ;  /* 0x0000000d04047291 */ /* 0x000fe2000f8e18ff */
[----:B-1----:R-:W-:-:S04]  /*2de0*/  LOP3.LUT R3, R2, UR5, RZ, 0x3c, !PT ;  /* 0x0000000502037c12 */ /* 0x002fc8000f8e3cff */
[----:B------:R-:W-:Y:S01]  /*2df0*/  SHF.L.U32 R3, R3, 0x1f, RZ ;  /* 0x0000001f03037819 */ /* 0x000fe200000006ff */
[----:B------:R-:W-:-:S07]  /*2e00*/  IMAD.U32 R0, RZ, RZ, UR4 ;  /* 0x00000004ff007e24 */ /* 0x000fce000f8e00ff */
.L_x_50:
[----:B-1----:R1:W3:Y:S02]  /*2e10*/  SYNCS.PHASECHK.TRANS64.TRYWAIT P0, [R0+URZ], R3 ;  /* 0x00000003000075a7 */ /* 0x0022e400080011ff */
[----:B---3--:R-:W-:Y:S05]  /*2e20*/  @!P0 NANOSLEEP.SYNCS 0x989680 ;  /* 0x009896800000895d */ /* 0x008fea0003900000 */
[----:B------:R-:W3:Y:S02]  /*2e30*/  @!P0 SYNCS.PHASECHK.TRANS64 P0, [R0+URZ], R3 ;  /* 0x00000003000085a7 */ /* 0x000ee400080010ff */
[----:B--23--:R-:W-:Y:S05]  /*2e40*/  @P0 EXIT ;  /* 0x000000000000094d */ /* 0x00cfea0003800000 */
[----:B------:R-:W-:Y:S05]  /*2e50*/  BRA `(.L_x_50) ;  /* 0xfffffffc00ec7947 */ /* 0x000fea000383ffff */
.L_x_22:
[----:B------:R-:W2:Y:S02]  /*2e60*/  S2UR UR4, SR_CgaCtaId ;  /* 0x00000000000479c3 */ /* 0x000ea40000008800 */
[----:B--2---:R-:W-:-:S04]  /*2e70*/  UISETP.NE.AND UP0, UPT, UR4, URZ, UPT ;  /* 0x000000ff0400728c */ /* 0x004fc8000bf05270 */
[----:B------:R-:W-:-:S09]  /*2e80*/  UISETP.NE.OR UP0, UPT, UR20, 0x1, UP0 ;  /* 0x000000011400788c */ /* 0x000fd20008705670 */
[----:B------:R-:W-:Y:S05]  /*2e90*/  BRA.U UP0, `(.L_x_51) ;  /* 0x00000005004c7547 */ /* 0x000fea000b800000 */
[----:B------:R-:W2:Y:S01]  /*2ea0*/  S2UR UR5, SR_CgaCtaId ;  /* 0x00000000000579c3 */ /* 0x000ea20000008800 */
[----:B------:R-:W-:Y:S01]  /*2eb0*/  UMOV UR4, 0x400 ;  /* 0x0000040000047882 */ /* 0x000fe20000000000 */
[----:B------:R-:W-:Y:S01]  /*2ec0*/  ISETP.GE.U32.AND P2, PT, R3, 0x4, PT ;  /* 0x000000040300780c */ /* 0x000fe20003f46070 */
[----:B------:R-:W-:Y:S01]  /*2ed0*/  IMAD.MOV.U32 R12, RZ, RZ, 0x1 ;  /* 0x00000001ff0c7424 */ /* 0x000fe200078e00ff */
[----:B------:R-:W-:Y:S02]  /*2ee0*/  CS2R R10, SRZ ;  /* 0x00000000000a7805 */ /* 0x000fe4000001ff00 */
[----:B------:R-:W-:Y:S01]  /*2ef0*/  CS2R R8, SRZ ;  /* 0x0000000000087805 */ /* 0x000fe2000001ff00 */
[----:B--2---:R-:W-:-:S03]  /*2f00*/  ULEA UR6, UR5, UR4, 0x18 ;  /* 0x0000000405067291 */ /* 0x004fc6000f8ec0ff */
[----:B------:R-:W-:-:S09]  /*2f10*/  UMOV UR5, URZ ;  /* 0x000000ff00057c82 */ /* 0x000fd20008000000 */
.L_x_55:
[----:B------:R-:W-:Y:S02]  /*2f20*/  LEA R0, R8, UR6, 0x3 ;  /* 0x0000000608007c11 */ /* 0x000fe4000f8e18ff */
[----:B------:R-:W-:-:S03]  /*2f30*/  SHF.L.U32 R5, R9, 0x1f, RZ ;  /* 0x0000001f09057819 */ /* 0x000fc600000006ff */
[----:B------:R-:W-:Y:S01]  /*2f40*/  VIADD R4, R0, 0x140 ;  /* 0x0000014000047836 */ /* 0x000fe20000000000 */
[----:B------:R-:W2:Y:S02]  /*2f50*/  SYNCS.PHASECHK.TRANS64.TRYWAIT P0, [R0+URZ+0x130], R5 ;  /* 0x00013005000075a7 */ /* 0x000ea400080011ff */
[----:B--2---:R-:W-:Y:S05]  /*2f60*/  @!P0 BRA `(.L_x_52) ;  /* 0x0000007400788947 */ /* 0x004fea0003800000 */
.L_x_171:
[----:B------:R-:W-:Y:S01]  /*2f70*/  ULEA UR4, UR5, UR6, 0x3 ;  /* 0x0000000605047291 */ /* 0x000fe2000f8e18ff */
[----:B------:R-:W-:Y:S01]  /*2f80*/  PRMT R4, RZ, 0x654, R4 ;  /* 0x00000654ff047816 */ /* 0x000fe20000000004 */
[----:B--2---:R-:W-:Y:S01]  /*2f90*/  @!P2 IMAD.MOV.U32 R5, RZ, RZ, 0x10 ;  /* 0x00000010ff05a424 */ /* 0x004fe200078e00ff */
[----:B------:R-:W-:Y:S01]  /*2fa0*/  SHF.L.U32 R7, R12, 0x1f, RZ ;  /* 0x0000001f0c077819 */ /* 0x000fe200000006ff */
[----:B------:R-:W-:Y:S01]  /*2fb0*/  UIADD3 UR7, UPT, UPT, UR4, 0xd0, URZ ;  /* 0x000000d004077890 */ /* 0x000fe2000fffe0ff */
[----:B------:R2:W-:Y:S05]  /*2fc0*/  SYNCS.ARRIVE.TRANS64.RED.A1T0 RZ, [R4+URZ], RZ ;  /* 0x000000ff04ff79a7 */ /* 0x0005ea00081004ff */
[----:B------:R-:W-:Y:S01]  /*2fd0*/  IMAD.U32 R0, RZ, RZ, UR7 ;  /* 0x00000007ff007e24 */ /* 0x000fe2000f8e00ff */
[----:B------:R-:W3:Y:S04]  /*2fe0*/  SYNCS.PHASECHK.TRANS64.TRYWAIT P0, [UR4+0xe0], R7 ;  /* 0x0000e007ff0075a7 */ /* 0x000ee80008001104 */
[----:B------:R-:W-:Y:S01]  /*2ff0*/  PRMT R13, R3, 0x654, R0 ;  /* 0x00000654030d7816 */ /* 0x000fe20000000000 */
[----:B--23--:R-:W-:Y:S06]  /*3000*/  @!P0 BRA `(.L_x_53) ;  /* 0x0000007400648947 */ /* 0x00cfec0003800000 */
.L_x_173:
[----:B------:R-:W-:Y:S01]  /*3010*/  ULEA UR8, UR5, UR6, 0x4 ;  /* 0x0000000605087291 */ /* 0x000fe2000f8e20ff */
[----:B------:R-:W-:Y:S01]  /*3020*/  SEL R2, R13, R2, !P2 ;  /* 0x000000020d027207 */ /* 0x000fe20005000000 */
[----:B------:R-:W-:Y:S01]  /*3030*/  UIADD3 UR9, UPT, UPT, UR4, 0xd0, URZ ;  /* 0x000000d004097890 */ /* 0x000fe2000fffe0ff */
[----:B--2---:R-:W-:Y:S01]  /*3040*/  LEA R0, R11, UR6, 0x3 ;  /* 0x000000060b007c11 */ /* 0x004fe2000f8e18ff */
[----:B------:R-:W-:Y:S01]  /*3050*/  UIADD3 UR8, UPT, UPT, UR8, 0x160, URZ ;  /* 0x0000016008087890 */ /* 0x000fe2000fffe0ff */
[----:B------:R2:W-:Y:S01]  /*3060*/  @!P2 SYNCS.ARRIVE.TRANS64.RED RZ, [R2+URZ], R5 ;  /* 0x0000000502ffa9a7 */ /* 0x0005e200080004ff */
[----:B------:R-:W-:Y:S01]  /*3070*/  UIADD3 UR4, UPT, UPT, UR5, 0x1, URZ ;  /* 0x0000000105047890 */ /* 0x000fe2000fffe0ff */
[----:B------:R-:W-:-:S03]  /*3080*/  VIADD R8, R8, 0x1 ;  /* 0x0000000108087836 */ /* 0x000fc60000000000 */
[----:B------:R-:W-:Y:S02]  /*3090*/  UISETP.NE.AND UP0, UPT, UR4, 0x2, UPT ;  /* 0x000000020400788c */ /* 0x000fe4000bf05270 */
[----:B------:R-:W-:Y:S01]  /*30a0*/  ISETP.NE.AND P0, PT, R8, 0x2, PT ;  /* 0x000000020800780c */ /* 0x000fe20003f05270 */
[----:B------:R-:W-:Y:S06]  /*30b0*/  UGETNEXTWORKID.BROADCAST [UR8], [UR9] ;  /* 0x00000000080073ca */ /* 0x000fec0008000100 */
[----:B------:R-:W-:Y:S02]  /*30c0*/  USEL UR7, URZ, 0x1, UP0 ;  /* 0x00000001ff077887 */ /* 0x000fe40008000000 */
[----:B------:R-:W-:-:S04]  /*30d0*/  USEL UR5, UR4, URZ, UP0 ;  /* 0x000000ff04057287 */ /* 0x000fc80008000000 */
[----:B------:R-:W-:Y:S02]  /*30e0*/  LOP3.LUT R12, R12, UR7, RZ, 0x3c, !PT ;  /* 0x000000070c0c7c12 */ /* 0x000fe4000f8e3cff */
[----:B--2---:R-:W-:-:S04]  /*30f0*/  SHF.L.U32 R5, R10, 0x1f, RZ ;  /* 0x0000001f0a057819 */ /* 0x004fc800000006ff */
[----:B------:R-:W2:Y:S02]  /*3100*/  SYNCS.PHASECHK.TRANS64.TRYWAIT P1, [R0+URZ+0xd0], R5 ;  /* 0x0000d005000075a7 */ /* 0x000ea400080211ff */
[----:B--2---:R-:W-:Y:S05]  /*3110*/  @!P1 BRA `(.L_x_54) ;  /* 0x0000007400389947 */ /* 0x004fea0003800000 */
.L_x_174:
[C---:B------:R-:W-:Y:S01]  /*3120*/  LEA R4, R11.reuse, UR6, 0x4 ;  /* 0x000000060b047c11 */ /* 0x040fe2000f8e20ff */
[----:B--2---:R-:W-:Y:S01]  /*3130*/  VIADD R0, R0, 0xe0 ;  /* 0x000000e000007836 */ /* 0x004fe20000000000 */
[----:B------:R-:W-:Y:S01]  /*3140*/  SEL R8, R8, RZ, P0 ;  /* 0x000000ff08087207 */ /* 0x000fe20000000000 */
[----:B------:R-:W-:-:S03]  /*3150*/  VIADD R11, R11, 0x1 ;  /* 0x000000010b0b7836 */ /* 0x000fc60000000000 */
[----:B------:R-:W2:Y:S01]  /*3160*/  LDS.128 R4, [R4+0x160] ;  /* 0x0001600004047984 */ /* 0x000ea20000000c00 */
[----:B------:R-:W-:Y:S02]  /*3170*/  PRMT R0, RZ, 0x654, R0 ;  /* 0x00000654ff007816 */ /* 0x000fe40000000000 */
[C---:B------:R-:W-:Y:S01]  /*3180*/  ISETP.NE.AND P1, PT, R11.reuse, 0x2, PT ;  /* 0x000000020b00780c */ /* 0x040fe20003f25270 */
[----:B------:R-:W-:Y:S01]  /*3190*/  @!PT LDS RZ, [RZ] ;  /* 0x00000000fffff984 */ /* 0x000fe20000000800 */
[----:B------:R-:W-:Y:S01]  /*31a0*/  @!PT LDS RZ, [RZ] ;  /* 0x00000000fffff984 */ /* 0x000fe20000000800 */
[----:B------:R-:W-:Y:S01]  /*31b0*/  @!PT LDS RZ, [RZ] ;  /* 0x00000000fffff984 */ /* 0x000fe20000000800 */
[----:B------:R-:W-:Y:S01]  /*31c0*/  @!PT LDS RZ, [RZ] ;  /* 0x00000000fffff984 */ /* 0x000fe20000000800 */
[----:B------:R3:W-:Y:S06]  /*31d0*/  MEMBAR.ALL.CTA ;  /* 0x0000000000007992 */ /* 0x0007ec0000008000 */
[----:B---3--:R-:W3:Y:S01]  /*31e0*/  FENCE.VIEW.ASYNC.S ;  /* 0x00000000000073c6 */ /* 0x008ee20000000000 */
[----:B------:R-:W-:Y:S01]  /*31f0*/  SEL R11, R11, RZ, P1 ;  /* 0x000000ff0b0b7207 */ /* 0x000fe20000800000 */
[----:B---3--:R3:W-:Y:S01]  /*3200*/  SYNCS.ARRIVE.TRANS64.RED.A1T0 RZ, [R0+URZ], RZ ;  /* 0x000000ff00ff79a7 */ /* 0x0087e200081004ff */
[----:B--2---:R-:W-:-:S02]  /*3210*/  LOP3.LUT P3, RZ, R6, 0x1, RZ, 0xc0, !PT ;  /* 0x0000000106ff7812 */ /* 0x004fc4000786c0ff */
[----:B------:R-:W-:-:S04]  /*3220*/  SEL R5, RZ, 0x1, P1 ;  /* 0x00000001ff057807 */ /* 0x000fc80000800000 */
[----:B------:R-:W-:Y:S02]  /*3230*/  LOP3.LUT R10, R10, R5, RZ, 0x3c, !PT ;  /* 0x000000050a0a7212 */ /* 0x000fe400078e3cff */
[----:B---3--:R-:W-:-:S04]  /*3240*/  SEL R0, RZ, 0x1, P0 ;  /* 0x00000001ff007807 */ /* 0x008fc80000000000 */
[----:B------:R-:W-:Y:S01]  /*3250*/  LOP3.LUT R9, R9, R0, RZ, 0x3c, !PT ;  /* 0x0000000009097212 */ /* 0x000fe200078e3cff */
[----:B------:R-:W-:Y:S06]  /*3260*/  @P3 BRA `(.L_x_55) ;  /* 0xfffffffc002c3947 */ /* 0x000fec000383ffff */
[----:B------:R-:W-:Y:S01]  /*3270*/  ULEA UR4, UR5, UR6, 0x3 ;  /* 0x0000000605047291 */ /* 0x000fe2000f8e18ff */
[----:B------:R-:W-:-:S08]  /*3280*/  SHF.L.U32 R3, R12, 0x1f, RZ ;  /* 0x0000001f0c037819 */ /* 0x000fd000000006ff */
[----:B------:R-:W2:Y:S02]  /*3290*/  SYNCS.PHASECHK.TRANS64 P0, [UR4+0xe0], R3 ;  /* 0x0000e003ff0075a7 */ /* 0x000ea40008001004 */
[----:B--2---:R-:W-:Y:S05]  /*32a0*/  @P0 BRA `(.L_x_56) ;  /* 0x0000000000080947 */ /* 0x004fea0003800000 */
[----:B------:R-:W2:Y:S02]  /*32b0*/  SYNCS.PHASECHK.TRANS64.TRYWAIT P0, [UR4+0xe0], R3 ;  /* 0x0000e003ff0075a7 */ /* 0x000ea40008001104 */
[----:B--2---:R-:W-:Y:S05]  /*32c0*/  @!P0 BRA `(.L_x_57) ;  /* 0x0000007000e08947 */ /* 0x004fea0003800000 */
.L_x_56:
[----:B------:R-:W-:-:S04]  /*32d0*/  UIADD3 UR7, UPT, UPT, UR5, 0x1, URZ ;  /* 0x0000000105077890 */ /* 0x000fc8000fffe0ff */
[----:B------:R-:W-:-:S04]  /*32e0*/  UISETP.NE.AND UP0, UPT, UR7, 0x2, UPT ;  /* 0x000000020700788c */ /* 0x000fc8000bf05270 */
[----:B------:R-:W-:Y:S02]  /*32f0*/  USEL UR8, URZ, 0x1, UP0 ;  /* 0x00000001ff087887 */ /* 0x000fe40008000000 */
[----:B------:R-:W-:-:S04]  /*3300*/  USEL UR7, UR7, URZ, UP0 ;  /* 0x000000ff07077287 */ /* 0x000fc80008000000 */
[----:B------:R-:W-:Y:S01]  /*3310*/  ULEA UR7, UR7, UR6, 0x3 ;  /* 0x0000000607077291 */ /* 0x000fe2000f8e18ff */
[----:B--2---:R-:W-:-:S04]  /*3320*/  LOP3.LUT R3, R12, UR8, RZ, 0x3c, !PT ;  /* 0x000000080c037c12 */ /* 0x004fc8000f8e3cff */
[----:B------:R-:W-:-:S04]  /*3330*/  SHF.L.U32 R0, R3, 0x1f, RZ ;  /* 0x0000001f03007819 */ /* 0x000fc800000006ff */
[----:B------:R-:W2:Y:S02]  /*3340*/  SYNCS.PHASECHK.TRANS64 P0, [UR7+0xe0], R0 ;  /* 0x0000e000ff0075a7 */ /* 0x000ea40008001007 */
[----:B-12---:R-:W-:Y:S05]  /*3350*/  @P0 EXIT ;  /* 0x000000000000094d */ /* 0x006fea0003800000 */
[----:B------:R-:W-:Y:S02]  /*3360*/  SHF.L.U32 R3, R3, 0x1f, RZ ;  /* 0x0000001f03037819 */ /* 0x000fe400000006ff */
[----:B------:R-:W-:-:S07]  /*3370*/  MOV R0, UR7 ;  /* 0x0000000700007c02 */ /* 0x000fce0008000f00 */
.L_x_58:
[----:B-1----:R1:W2:Y:S02]  /*3380*/  SYNCS.PHASECHK.TRANS64.TRYWAIT P0, [R0+URZ+0xe0], R3 ;  /* 0x0000e003000075a7 */ /* 0x0022a400080011ff */
[----:B--2---:R-:W-:Y:S05]  /*3390*/  @!P0 NANOSLEEP.SYNCS 0x989680 ;  /* 0x009896800000895d */ /* 0x004fea0003900000 */
[----:B------:R-:W2:Y:S02]  /*33a0*/  @!P0 SYNCS.PHASECHK.TRANS64 P0, [R0+URZ+0xe0], R3 ;  /* 0x0000e003000085a7 */ /* 0x000ea400080010ff */
[----:B--2---:R-:W-:Y:S05]  /*33b0*/  @P0 EXIT ;  /* 0x000000000000094d */ /* 0x004fea0003800000 */
[----:B------:R-:W-:Y:S05]  /*33c0*/  BRA `(.L_x_58) ;  /* 0xfffffffc00ec7947 */ /* 0x000fea000383ffff */
.L_x_51:
[----:B------:R-:W-:Y:S05]  /*33d0*/  BRA.U UP5, `(.L_x_59) ;  /* 0x0000001105dc7547 */ /* 0x000fea000b800000 */
[----:B------:R-:W2:Y:S01]  /*33e0*/  S2UR UR7, SR_CgaCtaId ;  /* 0x00000000000779c3 */ /* 0x000ea20000008800 */
[----:B------:R-:W-:Y:S01]  /*33f0*/  UMOV UR4, 0x40 ;  /* 0x0000004000047882 */ /* 0x000fe20000000000 */
[----:B------:R-:W-:Y:S01]  /*3400*/  NOP ;  /* 0x0000000000007918 */ /* 0x000fe20000000000 */
[----:B------:R-:W-:Y:S01]  /*3410*/  UMOV UR6, 0x400 ;  /* 0x0000040000067882 */ /* 0x000fe20000000000 */
[----:B--2---:R-:W-:Y:S02]  /*3420*/  ULEA UR5, UR7, UR4, 0x18 ;  /* 0x0000000407057291 */ /* 0x004fe4000f8ec0ff */
[----:B------:R-:W-:-:S07]  /*3430*/  ULEA UR6, UR7, UR6, 0x18 ;  /* 0x0000000607067291 */ /* 0x000fce000f8ec0ff */
[----:B------:R-:W2:Y:S02]  /*3440*/  LDS.U8 R3, [UR5+0x1c] ;  /* 0x00001c05ff037984 */ /* 0x000ea40008000000 */
[----:B--2---:R-:W-:-:S13]  /*3450*/  ISETP.NE.AND P0, PT, R3, RZ, PT ;  /* 0x000000ff0300720c */ /* 0x004fda0003f05270 */
[----:B------:R-:W-:Y:S05]  /*3460*/  @P0 BRA `(.L_x_60) ;  /* 0x0000000400080947 */ /* 0x000fea0003800000 */
[----:B------:R-:W-:Y:S02]  /*3470*/  UISETP.NE.U32.AND UP1, UPT, UR46, 0x1, UPT ;  /* 0x000000012e00788c */ /* 0x000fe4000bf25070 */
[----:B------:R-:W-:-:S07]  /*3480*/  UIADD3 UR7, UPT, UPT, UR5, 0x8, URZ ;  /* 0x0000000805077890 */ /* 0x000fce000fffe0ff */
[----:B------:R-:W-:Y:S05]  /*3490*/  BRA.U !UP1, `(.L_x_61) ;  /* 0x00000001099c7547 */ /* 0x000fea000b800000 */
[----:B------:R-:W-:Y:S01]  /*34a0*/  ELECT P0, URZ, PT ;  /* 0x0000000000ff782f */ /* 0x000fe20003800000 */
[----:B------:R-:W-:-:S12]  /*34b0*/  BSSY B0, `(.L_x_61) ;  /* 0x0000025000007945 */ /* 0x000fd80003800000 */
[----:B------:R-:W-:Y:S05]  /*34c0*/  @!P0 BRA `(.L_x_62) ;  /* 0x00000000008c8947 */ /* 0x000fea0003800000 */
[----:B------:R-:W-:-:S05]  /*34d0*/  UMOV UR4, 0x10 ;  /* 0x0000001000047882 */ /* 0x000fca0000000000 */
[----:B------:R-:W-:Y:S04]  /*34e0*/  DEPBAR.LE SB2, 0x36 ;  /* 0x0000ad800000791a */ /* 0x000fe80000000000 */
[----:B------:R-:W2:Y:S02]  /*34f0*/  UTCATOMSWS.2CTA.FIND_AND_SET.ALIGN UP0, UR4, UR4 ;  /* 0x00000004000475e3 */ /* 0x000ea40008200800 */
[----:B--2---:R-:W-:Y:S01]  /*3500*/  MOV R10, UR4 ;  /* 0x00000004000a7c02 */ /* 0x004fe20008000f00 */
[----:B------:R-:W-:Y:S06]  /*3510*/  BRA.U UP0, `(.L_x_63) ;  /* 0x0000000100187547 */ /* 0x000fec000b800000 */
.L_x_64:
[----:B------:R-:W-:Y:S05]  /*3520*/  NANOSLEEP 0x64 ;  /* 0x000000640000795d */ /* 0x000fea0003800000 */
[----:B------:R-:W-:-:S05]  /*3530*/  UMOV UR4, 0x10 ;  /* 0x0000001000047882 */ /* 0x000fca0000000000 */
[----:B------:R-:W-:Y:S04]  /*3540*/  DEPBAR.LE SB2, 0x36 ;  /* 0x0000ad800000791a */ /* 0x000fe80000000000 */
[----:B------:R-:W2:Y:S02]  /*3550*/  UTCATOMSWS.2CTA.FIND_AND_SET.ALIGN UP0, UR4, UR4 ;  /* 0x00000004000475e3 */ /* 0x000ea40008200800 */
[----:B--2---:R-:W-:Y:S01]  /*3560*/  MOV R10, UR4 ;  /* 0x00000004000a7c02 */ /* 0x004fe20008000f00 */
[----:B------:R-:W-:Y:S05]  /*3570*/  BRA.U !UP0, `(.L_x_64) ;  /* 0xfffffffd08e87547 */ /* 0x000fea000b83ffff */
.L_x_63:
[----:B------:R-:W2:Y:S01]  /*3580*/  LDS R6, [UR5+0x10] ;  /* 0x00001005ff067984 */ /* 0x000ea20008000800 */
[----:B------:R-:W-:Y:S01]  /*3590*/  IMAD.U32 R3, RZ, RZ, UR6 ;  /* 0x00000006ff037e24 */ /* 0x000fe2000f8e00ff */
[----:B------:R-:W-:-:S03]  /*35a0*/  MOV R4, UR47 ;  /* 0x0000002f00047c02 */ /* 0x000fc60008000f00 */
[----:B------:R-:W-:Y:S01]  /*35b0*/  VIADD R3, R3, 0x180 ;  /* 0x0000018003037836 */ /* 0x000fe20000000000 */
[----:B--2---:R-:W-:-:S04]  /*35c0*/  SHF.L.U32 R6, R6, 0x1f, RZ ;  /* 0x0000001f06067819 */ /* 0x004fc800000006ff */
[----:B------:R-:W2:Y:S02]  /*35d0*/  SYNCS.PHASECHK.TRANS64.TRYWAIT P0, [UR5+0x8], R6 ;  /* 0x00000806ff0075a7 */ /* 0x000ea40008001105 */
[----:B--2---:R-:W-:Y:S05]  /*35e0*/  @P0 BRA `(.L_x_65) ;  /* 0x0000000000080947 */ /* 0x004fea0003800000 */
[----:B------:R-:W2:Y:S02]  /*35f0*/  SYNCS.PHASECHK.TRANS64.TRYWAIT P0, [UR5+0x8], R6 ;  /* 0x00000806ff0075a7 */ /* 0x000ea40008001105 */
[----:B--2---:R-:W-:Y:S05]  /*3600*/  @!P0 BRA `(.L_x_66) ;  /* 0x0000007000288947 */ /* 0x004fea0003800000 */
.L_x_65:
[----:B------:R-:W-:Y:S01]  /*3610*/  PRMT R4, R4, 0x654, R3 ;  /* 0x0000065404047816 */ /* 0x000fe20000000003 */
[----:B------:R-:W-:Y:S01]  /*3620*/  HFMA2 R3, -RZ, RZ, 0, 5.9604644775390625e-08 ;  /* 0x00000001ff037431 */ /* 0x000fe200000001ff */
[----:B------:R-:W-:Y:S01]  /*3630*/  UPRMT UR4, UR47, 0x654, UR7 ;  /* 0x000006542f047896 */ /* 0x000fe20008000007 */
[----:B------:R-:W-:Y:S02]  /*3640*/  IMAD.MOV.U32 R7, RZ, RZ, 0xffff ;  /* 0x0000ffffff077424 */ /* 0x000fe400078e00ff */
[----:B--2---:R-:W-:Y:S02]  /*3650*/  IMAD.MOV.U32 R6, RZ, RZ, 0x4 ;  /* 0x00000004ff067424 */ /* 0x004fe400078e00ff */
[----:B------:R-:W-:Y:S01]  /*3660*/  IMAD.SHL.U32 R9, R10, 0x20, RZ ;  /* 0x000000200a097824 */ /* 0x000fe200078e00ff */
[----:B------:R-:W-:Y:S02]  /*3670*/  MOV R5, UR4 ;  /* 0x0000000400057c02 */ /* 0x000fe40008000f00 */
[-C--:B------:R-:W-:Y:S01]  /*3680*/  SHF.L.U32 R8, R7, R10.reuse, RZ ;  /* 0x0000000a07087219 */ /* 0x080fe200000006ff */
[----:B------:R2:W-:Y:S01]  /*3690*/  SYNCS.ARRIVE.TRANS64.RED RZ, [UR4], R6 ;  /* 0x00000006ffff79a7 */ /* 0x0005e20008000404 */
[----:B------:R-:W-:Y:S01]  /*36a0*/  SHF.L.U32 R7, R3, R10, RZ ;  /* 0x0000000a03077219 */ /* 0x000fe200000006ff */
[----:B------:R2:W-:Y:S04]  /*36b0*/  STS [UR6+0x180], R9 ;  /* 0x00018009ff007988 */ /* 0x0005e80008000806 */
[----:B------:R2:W-:Y:S04]  /*36c0*/  STAS [R4.64], R10 ;  /* 0x0000000a04007dbd */ /* 0x0005e8000c0008ff */
[----:B------:R2:W-:Y:S04]  /*36d0*/  ATOMS.OR RZ, [UR5+0x14], R8 ;  /* 0x00001408ffff798c */ /* 0x0005e8000b000005 */
[----:B------:R2:W-:Y:S04]  /*36e0*/  ATOMS.OR RZ, [UR5+0x18], R7 ;  /* 0x00001807ffff798c */ /* 0x0005e8000b000005 */
[----:B------:R2:W-:Y:S02]  /*36f0*/  ATOMS.XOR RZ, [UR5+0x10], R3 ;  /* 0x00001003ffff798c */ /* 0x0005e4000b800005 */
.L_x_62:
[----:B-1----:R-:W-:Y:S05]  /*3700*/  BSYNC B0 ;  /* 0x0000000000007941 */ /* 0x002fea0003800000 */
.L_x_61:
[----:B------:R-:W-:Y:S05]  /*3710*/  BRA.U UP1, `(.L_x_67) ;  /* 0x00000001016c7547 */ /* 0x000fea000b800000 */
[----:B------:R-:W-:-:S03]  /*3720*/  UMOV UR4, 0xffffffff ;  /* 0xffffffff00047882 */ /* 0x000fc60000000000 */
[----:B------:R-:W-:Y:S05]  /*3730*/  BRA.DIV UR4, `(.L_x_68) ;  /* 0x0000006e04f47947 */ /* 0x000fea000b800000 */
[----:B------:R-:W-:-:S13]  /*3740*/  ELECT P0, URZ, PT ;  /* 0x0000000000ff782f */ /* 0x000fda0003800000 */
.L_x_178:
[----:B------:R-:W-:Y:S05]  /*3750*/  @!P0 BRA `(.L_x_67) ;  /* 0x00000000005c8947 */ /* 0x000fea0003800000 */
[----:B--2---:R-:W2:Y:S02]  /*3760*/  LDS R4, [UR5+0x10] ;  /* 0x00001005ff047984 */ /* 0x004ea40008000800 */
[----:B--2---:R-:W-:-:S04]  /*3770*/  SHF.L.U32 R4, R4, 0x1f, RZ ;  /* 0x0000001f04047819 */ /* 0x004fc800000006ff */
[----:B------:R-:W2:Y:S02]  /*3780*/  SYNCS.PHASECHK.TRANS64.TRYWAIT P0, [UR5+0x8], R4 ;  /* 0x00000804ff0075a7 */ /* 0x000ea40008001105 */
[----:B--2---:R-:W-:Y:S05]  /*3790*/  @P0 BRA `(.L_x_69) ;  /* 0x0000000000080947 */ /* 0x004fea0003800000 */
[----:B------:R-:W2:Y:S02]  /*37a0*/  SYNCS.PHASECHK.TRANS64.TRYWAIT P0, [UR5+0x8], R4 ;  /* 0x00000804ff0075a7 */ /* 0x000ea40008001105 */
[----:B--2---:R-:W-:Y:S05]  /*37b0*/  @!P0 BRA `(.L_x_70) ;  /* 0x0000006c00f88947 */ /* 0x004fea0003800000 */
.L_x_69:
[----:B------:R-:W3:Y:S01]  /*37c0*/  LDS R6, [UR6+0x180] ;  /* 0x00018006ff067984 */ /* 0x000ee20008000800 */
[----:B--2---:R-:W-:Y:S02]  /*37d0*/  HFMA2 R3, -RZ, RZ, 0, 5.9604644775390625e-08 ;  /* 0x00000001ff037431 */ /* 0x004fe400000001ff */
[----:B------:R-:W-:Y:S01]  /*37e0*/  IMAD.MOV.U32 R4, RZ, RZ, 0xffff ;  /* 0x0000ffffff047424 */ /* 0x000fe200078e00ff */
[----:B------:R-:W-:Y:S01]  /*37f0*/  UPRMT UR4, UR47, 0x654, UR7 ;  /* 0x000006542f047896 */ /* 0x000fe20008000007 */
[----:B---3--:R-:W-:-:S03]  /*3800*/  IMAD.SHL.U32 R5, R6, 0x20, RZ ;  /* 0x0000002006057824 */ /* 0x008fc600078e00ff */
[-C--:B------:R-:W-:Y:S02]  /*3810*/  SHF.L.U32 R4, R4, R6.reuse, RZ ;  /* 0x0000000604047219 */ /* 0x080fe400000006ff */
[----:B------:R-:W-:Y:S01]  /*3820*/  SHF.L.U32 R6, R3, R6, RZ ;  /* 0x0000000603067219 */ /* 0x000fe200000006ff */
[----:B------:R3:W-:Y:S04]  /*3830*/  STS [UR6+0x180], R5 ;  /* 0x00018005ff007988 */ /* 0x0007e80008000806 */
[----:B------:R3:W-:Y:S04]  /*3840*/  ATOMS.OR RZ, [UR5+0x14], R4 ;  /* 0x00001404ffff798c */ /* 0x0007e8000b000005 */
[----:B------:R3:W-:Y:S01]  /*3850*/  ATOMS.OR RZ, [UR5+0x18], R6 ;  /* 0x00001806ffff798c */ /* 0x0007e2000b000005 */
[----:B------:R-:W-:Y:S03]  /*3860*/  SYNCS.ARRIVE.TRANS64.RED.A1T0 RZ, [UR4], RZ ;  /* 0x000000ffffff79a7 */ /* 0x000fe60008100404 */
[----:B------:R3:W-:Y:S01]  /*3870*/  ATOMS.XOR RZ, [UR5+0x10], R3 ;  /* 0x00001003ffff798c */ /* 0x0007e2000b800005 */
[----:B------:R-:W-:Y:S05]  /*3880*/  BRA `(.L_x_67) ;  /* 0x0000000000107947 */ /* 0x000fea0003800000 */
.L_x_60:
[----:B------:R-:W-:Y:S02]  /*3890*/  MOV R3, 0xffffffff ;  /* 0xffffffff00037802 */ /* 0x000fe40000000f00 */
[----:B------:R-:W-:-:S03]  /*38a0*/  MOV R4, 0x38d0 ;  /* 0x000038d000047802 */ /* 0x000fc60000000f00 */
[----:B------:R2:W-:Y:S04]  /*38b0*/  STS [UR6+0x180], R3 ;  /* 0x00018003ff007988 */ /* 0x0005e80008000806 */
[----:B-12--5:R-:W-:Y:S05]  /*38c0*/  CALL.REL.NOINC `($__internal_1_$__cuda_sm10x_tcgen05_guardrail_trap_phase_invalid_during_alloc) ;  /* 0x0000007400cc7944 */ /* 0x026fea0003c00000 */
.L_x_67:
[----:B------:R-:W-:Y:S05]  /*38d0*/  WARPSYNC.ALL ;  /* 0x0000000000007948 */ /* 0x000fea0003800000 */
[----:B------:R-:W4:Y:S01]  /*38e0*/  S2UR UR4, SR_CgaCtaId ;  /* 0x00000000000479c3 */ /* 0x000f220000008800 */
[----:B------:R-:W-:Y:S01]  /*38f0*/  UMOV UR26, 0x400 ;  /* 0x00000400001a7882 */ /* 0x000fe20000000000 */
[----:B------:R-:W-:-:S06]  /*3900*/  NOP ;  /* 0x0000000000007918 */ /* 0x000fcc0000000000 */
[----:B------:R-:W-:Y:S06]  /*3910*/  BAR.ARV 0x6, 0xa0 ;  /* 0x0182800000007b1d */ /* 0x000fec0000002000 */
[----:B------:R-:W1:Y:S01]  /*3920*/  LDCU UR6, c[0x0][0x38c] ;  /* 0x00007180ff0677ac */ /* 0x000e620008000800 */
[----:B------:R-:W-:Y:S01]  /*3930*/  LOP3.LUT R0, R0, 0xffff, RZ, 0xc0, !PT ;  /* 0x0000ffff00007812 */ /* 0x000fe200078ec0ff */
[----:B--2---:R-:W-:Y:S01]  /*3940*/  IMAD.MOV.U32 R9, RZ, RZ, 0x1 ;  /* 0x00000001ff097424 */ /* 0x004fe200078e00ff */
[----:B------:R-:W-:Y:S01]  /*3950*/  LOP3.LUT R2, R2, 0xffff, RZ, 0xc0, !PT ;  /* 0x0000ffff02027812 */ /* 0x000fe200078ec0ff */
[----:B------:R-:W-:Y:S01]  /*3960*/  IMAD.MOV.U32 R8, RZ, RZ, RZ ;  /* 0x000000ffff087224 */ /* 0x000fe200078e00ff */
[----:B------:R-:W-:Y:S01]  /*3970*/  R2UR UR42, R0 ;  /* 0x00000000002a72ca */ /* 0x000fe200000e0000 */
[----:B------:R-:W-:Y:S01]  /*3980*/  UMOV UR32, URZ ;  /* 0x000000ff00207c82 */ /* 0x000fe20008000000 */
[----:B------:R-:W-:Y:S01]  /*3990*/  R2UR UR28, R2 ;  /* 0x00000000021c72ca */ /* 0x000fe200000e0000 */
[----:B------:R-:W-:Y:S01]  /*39a0*/  UMOV UR23, URZ ;  /* 0x000000ff00177c82 */ /* 0x000fe20008000000 */
[----:B------:R-:W-:Y:S01]  /*39b0*/  UMOV UR22, URZ ;  /* 0x000000ff00167c82 */ /* 0x000fe20008000000 */
[----:B----4-:R-:W-:-:S02]  /*39c0*/  ULEA UR26, UR4, UR26, 0x18 ;  /* 0x0000001a041a7291 */ /* 0x010fc4000f8ec0ff */
[----:B------:R-:W-:Y:S02]  /*39d0*/  UISETP.NE.AND UP3, UPT, UR46, URZ, UPT ;  /* 0x000000ff2e00728c */ /* 0x000fe4000bf65270 */
[----:B------:R-:W-:Y:S02]  /*39e0*/  UIADD3 UR5, UPT, UPT, UR26, 0x8400, URZ ;  /* 0x000084001a057890 */ /* 0x000fe4000fffe0ff */
[----:B------:R-:W-:Y:S02]  /*39f0*/  UIADD3 UR4, UPT, UPT, UR26, 0x18400, URZ ;  /* 0x000184001a047890 */ /* 0x000fe4000fffe0ff */
[----:B-1----:R-:W-:Y:S01]  /*3a00*/  UIADD3 UR6, UPT, UPT, UR6, 0x3f, URZ ;  /* 0x0000003f06067890 */ /* 0x002fe2000fffe0ff */
[----:B---3--:R-:W1:Y:S01]  /*3a10*/  LDS R3, [UR26+0x180] ;  /* 0x0001801aff037984 */ /* 0x008e620008000800 */
[----:B------:R-:W-:Y:S02]  /*3a20*/  USHF.R.U32.HI UR5, URZ, 0x4, UR5 ;  /* 0x00000004ff057899 */ /* 0x000fe40008011605 */
[----:B------:R-:W-:-:S02]  /*3a30*/  USHF.R.S32.HI UR33, URZ, 0x1f, UR6 ;  /* 0x0000001fff217899 */ /* 0x000fc40008011406 */
[----:B------:R-:W-:Y:S02]  /*3a40*/  USHF.R.U32.HI UR4, URZ, 0x4, UR4 ;  /* 0x00000004ff047899 */ /* 0x000fe40008011604 */
[----:B------:R-:W-:Y:S02]  /*3a50*/  ULEA.HI UR33, UR33, UR6, URZ, 0x6 ;  /* 0x0000000621217291 */ /* 0x000fe4000f8f30ff */
[----:B------:R-:W-:Y:S02]  /*3a60*/  ULOP3.LUT UR5, UR5, 0x3fff, URZ, 0xc0, !UPT ;  /* 0x00003fff05057892 */ /* 0x000fe4000f8ec0ff */
[----:B------:R-:W-:Y:S02]  /*3a70*/  USHF.R.S32.HI UR33, URZ, 0x6, UR33 ;  /* 0x00000006ff217899 */ /* 0x000fe40008011421 */
[----:B------:R-:W-:Y:S02]  /*3a80*/  ULOP3.LUT UR30, UR4, 0x3fff, URZ, 0xc0, !UPT ;  /* 0x00003fff041e7892 */ /* 0x000fe4000f8ec0ff */
[----:B------:R-:W-:Y:S01]  /*3a90*/  UISETP.LT.AND UP0, UPT, UR33, 0x1, UPT ;  /* 0x000000012100788c */ /* 0x000fe2000bf01270 */
[----:B------:R-:W-:Y:S01]  /*3aa0*/  UMOV UR40, 0x0 ;  /* 0x0000000000287882 */ /* 0x000fe20000000000 */
[----:B------:R-:W-:Y:S01]  /*3ab0*/  UMOV UR41, 0x8400490 ;  /* 0x0840049000297882 */ /* 0x000fe20000000000 */
[----:B------:R-:W-:-:S02]  /*3ac0*/  ULOP3.LUT UR29, UR5, 0x10000, URZ, 0xfc, !UPT ;  /* 0x00010000051d7892 */ /* 0x000fc4000f8efcff */
[----:B------:R-:W-:Y:S02]  /*3ad0*/  ULOP3.LUT UR30, UR30, 0x10000, URZ, 0xfc, !UPT ;  /* 0x000100001e1e7892 */ /* 0x000fe4000f8efcff */
[----:B------:R-:W-:Y:S01]  /*3ae0*/  USEL UR43, UR33, 0x1, !UP0 ;  /* 0x00000001212b7887 */ /* 0x000fe2000c000000 */
[----:B------:R-:W-:Y:S01]  /*3af0*/  UMOV UR38, 0x0 ;  /* 0x0000000000267882 */ /* 0x000fe20000000000 */
[----:B------:R-:W-:Y:S01]  /*3b00*/  UMOV UR39, 0x8400490 ;  /* 0x0840049000277882 */ /* 0x000fe20000000000 */
[----:B------:R-:W-:Y:S01]  /*3b10*/  UMOV UR36, 0x0 ;  /* 0x0000000000247882 */ /* 0x000fe20000000000 */
[----:B------:R-:W-:Y:S01]  /*3b20*/  UMOV UR37, 0x8400490 ;  /* 0x0840049000257882 */ /* 0x000fe20000000000 */
[----:B------:R-:W-:Y:S01]  /*3b30*/  UMOV UR34, 0x0 ;  /* 0x0000000000227882 */ /* 0x000fe20000000000 */
[----:B------:R-:W-:Y:S01]  /*3b40*/  UMOV UR35, 0x8400490 ;  /* 0x0840049000237882 */ /* 0x000fe20000000000 */
[----:B-1----:R-:W-:Y:S02]  /*3b50*/  R2UR UR44, R3 ;  /* 0x00000000032c72ca */ /* 0x002fe400000e0000 */
[----:B------:R-:W-:-:S13]  /*3b60*/  CS2R R2, SRZ ;  /* 0x0000000000027805 */ /* 0x000fda000001ff00 */
.L_x_78:
[C---:B------:R-:W-:Y:S02]  /*3b70*/  LEA R0, R8.reuse, UR26, 0x3 ;  /* 0x0000001a08007c11 */ /* 0x040fe4000f8e18ff */
[----:B------:R-:W-:Y:S02]  /*3b80*/  SHF.L.U32 R5, R3, 0x1f, RZ ;  /* 0x0000001f03057819 */ /* 0x000fe400000006ff */
[----:B------:R-:W-:Y:S02]  /*3b90*/  LEA R4, R8, UR26, 0x4 ;  /* 0x0000001a08047c11 */ /* 0x000fe4000f8e20ff */
[----:B------:R-:W1:Y:S02]  /*3ba0*/  SYNCS.PHASECHK.TRANS64.TRYWAIT P0, [R0+URZ+0xd0], R5 ;  /* 0x0000d005000075a7 */ /* 0x000e6400080011ff */
[----:B-1-3--:R-:W-:Y:S05]  /*3bb0*/  @!P0 BRA `(.L_x_71) ;  /* 0x0000006c00108947 */ /* 0x00afea0003800000 */
.L_x_179:
[----:B-1----:R-:W1:Y:S01]  /*3bc0*/  LDS.128 R4, [R4+0x160] ;  /* 0x0001600004047984 */ /* 0x002e620000000c00 */
[----:B------:R-:W-:Y:S02]  /*3bd0*/  VIADD R0, R0, 0xe0 ;  /* 0x000000e000007836 */ /* 0x000fe40000000000 */
[----:B------:R-:W-:Y:S01]  /*3be0*/  VIADD R8, R8, 0x1 ;  /* 0x0000000108087836 */ /* 0x000fe20000000000 */
[----:B------:R-:W-:Y:S01]  /*3bf0*/  @!PT LDS RZ, [RZ] ;  /* 0x00000000fffff984 */ /* 0x000fe20000000800 */
[----:B------:R-:W-:Y:S01]  /*3c00*/  @!PT LDS RZ, [RZ] ;  /* 0x00000000fffff984 */ /* 0x000fe20000000800 */
[----:B------:R-:W-:Y:S01]  /*3c10*/  @!PT LDS RZ, [RZ] ;  /* 0x00000000fffff984 */ /* 0x000fe20000000800 */
[----:B------:R-:W-:Y:S01]  /*3c20*/  @!PT LDS RZ, [RZ] ;  /* 0x00000000fffff984 */ /* 0x000fe20000000800 */
[----:B------:R2:W-:Y:S06]  /*3c30*/  MEMBAR.ALL.CTA ;  /* 0x0000000000007992 */ /* 0x0005ec0000008000 */
[----:B--2---:R-:W2:Y:S01]  /*3c40*/  FENCE.VIEW.ASYNC.S ;  /* 0x00000000000073c6 */ /* 0x004ea20000000000 */
[----:B------:R-:W-:-:S04]  /*3c50*/  PRMT R0, RZ, 0x654, R0 ;  /* 0x00000654ff007816 */ /* 0x000fc80000000000 */
[----:B--2---:R2:W-:Y:S01]  /*3c60*/  SYNCS.ARRIVE.TRANS64.RED.A1T0 RZ, [R0+URZ], RZ ;  /* 0x000000ff00ff79a7 */ /* 0x0045e200081004ff */
[----:B-1----:R-:W-:Y:S01]  /*3c70*/  LOP3.LUT P1, RZ, R6, 0x1, RZ, 0xc0, !PT ;  /* 0x0000000106ff7812 */ /* 0x002fe2000782c0ff */
[----:B--2---:R-:W-:-:S12]  /*3c80*/  BRA.U UP3, `(.L_x_72) ;  /* 0x0000000503087547 */ /* 0x004fd8000b800000 */
[----:B------:R-:W1:Y:S01]  /*3c90*/  LDCU UR4, c[0x0][0x38c] ;  /* 0x00007180ff0477ac */ /* 0x000e620008000800 */
[----:B------:R-:W-:Y:S02]  /*3ca0*/  PLOP3.LUT P2, PT, PT, PT, PT, 0x80, 0x8 ;  /* 0x000000000008781c */ /* 0x000fe40003f4f070 */
[----:B------:R-:W-:Y:S01]  /*3cb0*/  SHF.L.U32 R5, R9, 0x1f, RZ ;  /* 0x0000001f09057819 */ /* 0x000fe200000006ff */
[----:B------:R-:W-:Y:S02]  /*3cc0*/  ULEA UR31, UR32, UR26, 0x3 ;  /* 0x0000001a201f7291 */ /* 0x000fe4000f8e18ff */
[----:B------:R-:W-:Y:S02]  /*3cd0*/  ULEA UR11, UR32, UR44, 0x7 ;  /* 0x0000002c200b7291 */ /* 0x000fe4000f8e38ff */
[----:B-1----:R-:W-:-:S06]  /*3ce0*/  UISETP.GE.AND UP0, UPT, UR4, 0x1, UPT ;  /* 0x000000010400788c */ /* 0x002fcc000bf06270 */
[----:B------:R-:W-:-:S05]  /*3cf0*/  PLOP3.LUT P0, PT, PT, PT, UP0, 0x80, 0x8 ;  /* 0x000000000008781c */ /* 0x000fca0003f0f008 */
[----:B------:R-:W-:-:S08]  /*3d00*/  @UP0 ULEA UR4, UR23, UR26, 0x3 ;  /* 0x0000001a17040291 */ /* 0x000fd0000f8e18ff */
[----:B------:R-:W-:-:S04]  /*3d10*/  @P0 SHF.L.U32 R0, R2, 0x1f, RZ ;  /* 0x0000001f02000819 */ /* 0x000fc800000006ff */
[----:B------:R1:W2:Y:S01]  /*3d20*/  @P0 SYNCS.PHASECHK.TRANS64.TRYWAIT P2, [UR4], R0 ;  /* 0x00000000ff0005a7 */ /* 0x0002a20008041104 */
[----:B------:R-:W3:Y:S02]  /*3d30*/  SYNCS.PHASECHK.TRANS64.TRYWAIT P0, [UR31+0x110], R5 ;  /* 0x00011005ff0075a7 */ /* 0x000ee4000800111f */
[----:B-123--:R-:W-:Y:S05]  /*3d40*/  @!P0 BRA `(.L_x_73) ;  /* 0x0000006800c08947 */ /* 0x00efea0003800000 */
.L_x_181:
[----:B------:R-:W-:Y:S01]  /*3d50*/  UMOV UR27, UR22 ;  /* 0x00000016001b7c82 */ /* 0x000fe20008000000 */
[----:B------:R-:W-:Y:S05]  /*3d60*/  BRA.U !UP0, `(.L_x_74) ;  /* 0x0000000108c07547 */ /* 0x000fea000b800000 */
[----:B------:R-:W-:Y:S02]  /*3d70*/  UIADD3 UR27, UPT, UPT, UR43, UR22, URZ ;  /* 0x000000162b1b7290 */ /* 0x000fe4000fffe0ff */
[----:B------:R-:W-:Y:S01]  /*3d80*/  UPLOP3.LUT UP2, UPT, UPT, UPT, UPT, 0x40, 0x4 ;  /* 0x000000000004789c */ /* 0x000fe20003f4e870 */
[----:B------:R-:W-:Y:S01]  /*3d90*/  UMOV UR24, UR33 ;  /* 0x0000002100187c82 */ /* 0x000fe20008000000 */
[----:B------:R-:W-:-:S09]  /*3da0*/  UMOV UR10, UR23 ;  /* 0x00000017000a7c82 */ /* 0x000fd20008000000 */
.L_x_77:
[----:B--2---:R-:W-:Y:S01]  /*3db0*/  ULEA UR5, UR10, UR26, 0x3 ;  /* 0x0000001a0a057291 */ /* 0x004fe2000f8e18ff */
[----:B---3--:R-:W-:Y:S11]  /*3dc0*/  @P2 BRA `(.L_x_75) ;  /* 0x00000000000c2947 */ /* 0x008ff60003800000 */
[----:B-1----:R-:W-:Y:S04]  /*3dd0*/  SHF.L.U32 R5, R2, 0x1f, RZ ;  /* 0x0000001f02057819 */ /* 0x002fe800000006ff */
[----:B------:R-:W1:Y:S02]  /*3de0*/  SYNCS.PHASECHK.TRANS64.TRYWAIT P0, [UR5], R5 ;  /* 0x00000005ff0075a7 */ /* 0x000e640008001105 */
[----:B-1----:R-:W-:Y:S05]  /*3df0*/  @!P0 BRA `(.L_x_76) ;  /* 0x0000006800ac8947 */ /* 0x002fea0003800000 */
.L_x_75:
[----:B------:R-:W-:Y:S01]  /*3e00*/  UISETP.NE.AND UP0, UPT, UR24, 0x1, UPT ;  /* 0x000000011800788c */ /* 0x000fe2000bf05270 */
[----:B------:R-:W-:Y:S01]  /*3e10*/  PLOP3.LUT P2, PT, PT, PT, PT, 0x80, 0x8 ;  /* 0x000000000008781c */ /* 0x000fe20003f4f070 */
[----:B------:R-:W-:Y:S02]  /*3e20*/  UIADD3 UR4, UPT, UPT, UR10, 0x1, URZ ;  /* 0x000000010a047890 */ /* 0x000fe4000fffe0ff */
[----:B------:R-:W-:Y:S02]  /*3e30*/  UIADD3 UR25, UPT, UPT, UR5, 0x40, URZ ;  /* 0x0000004005197890 */ /* 0x000fe4000fffe0ff */
[----:B------:R-:W-:Y:S01]  /*3e40*/  UISETP.NE.AND UP1, UPT, UR4, 0x8, UPT ;  /* 0x000000080400788c */ /* 0x000fe2000bf25270 */
[----:B------:R-:W-:Y:S01]  /*3e50*/  PLOP3.LUT P0, PT, PT, PT, UP0, 0x80, 0x8 ;  /* 0x000000000008781c */ /* 0x000fe20003f0f008 */
[----:B------:R-:W-:Y:S02]  /*3e60*/  UIADD3 UR22, UPT, UPT, UR22, 0x1, URZ ;  /* 0x0000000116167890 */ /* 0x000fe4000fffe0ff */
[----:B------:R-:W-:Y:S02]  /*3e70*/  USEL UR6, URZ, 0x1, UP1 ;  /* 0x00000001ff067887 */ /* 0x000fe40008800000 */
[----:B------:R-:W-:Y:S02]  /*3e80*/  USEL UR23, UR4, URZ, UP1 ;  /* 0x000000ff04177287 */ /* 0x000fe40008800000 */
[----:B------:R-:W-:Y:S02]  /*3e90*/  UIADD3 UR24, UPT, UPT, UR24, -0x1, URZ ;  /* 0xffffffff18187890 */ /* 0x000fe4000fffe0ff */
[----:B------:R-:W-:Y:S01]  /*3ea0*/  @UP0 ULEA UR4, UR23, UR26, 0x3 ;  /* 0x0000001a17040291 */ /* 0x000fe2000f8e18ff */
[----:B------:R-:W-:Y:S01]  /*3eb0*/  LOP3.LUT R2, R2, UR6, RZ, 0x3c, !PT ;  /* 0x0000000602027c12 */ /* 0x000fe2000f8e3cff */
[----:B------:R-:W-:Y:S02]  /*3ec0*/  ULEA UR6, UR10, UR30, 0xa ;  /* 0x0000001e0a067291 */ /* 0x000fe4000f8e50ff */
[----:B------:R-:W-:Y:S01]  /*3ed0*/  UISETP.NE.AND UP0, UPT, UR22, UR27, UPT ;  /* 0x0000001b1600728c */ /* 0x000fe2000bf05270 */
[----:B-1----:R-:W-:Y:S01]  /*3ee0*/  @P0 SHF.L.U32 R0, R2, 0x1f, RZ ;  /* 0x0000001f02000819 */ /* 0x002fe200000006ff */
[----:B------:R-:W-:Y:S02]  /*3ef0*/  UIADD3 UR20, UPT, UPT, UR6, 0x2, URZ ;  /* 0x0000000206147890 */ /* 0x000fe4000fffe0ff */
[----:B------:R-:W-:Y:S01]  /*3f00*/  UIADD3 UR16, UPT, UPT, UR6, 0x4, URZ ;  /* 0x0000000406107890 */ /* 0x000fe2000fffe0ff */
[----:B------:R2:W3:Y:S01]  /*3f10*/  @P0 SYNCS.PHASECHK.TRANS64.TRYWAIT P2, [UR4], R0 ;  /* 0x00000000ff0005a7 */ /* 0x0004e20008041104 */
[----:B------:R-:W-:Y:S02]  /*3f20*/  ULEA UR4, UR10, UR29, 0x9 ;  /* 0x0000001d0a047291 */ /* 0x000fe4000f8e48ff */
[----:B------:R-:W-:Y:S02]  /*3f30*/  UIADD3 UR12, UPT, UPT, UR6, 0x6, URZ ;  /* 0x00000006060c7890 */ /* 0x000fe4000fffe0ff */
[----:B------:R-:W-:Y:S02]  /*3f40*/  UIADD3 UR18, UPT, UPT, UR4, 0x2, URZ ;  /* 0x0000000204127890 */ /* 0x000fe4000fffe0ff */
[----:B------:R-:W-:Y:S02]  /*3f50*/  UIADD3 UR14, UPT, UPT, UR4, 0x4, URZ ;  /* 0x00000004040e7890 */ /* 0x000fe4000fffe0ff */
[----:B------:R-:W-:Y:S01]  /*3f60*/  UIADD3 UR8, UPT, UPT, UR4, 0x6, URZ ;  /* 0x0000000604087890 */ /* 0x000fe2000fffe0ff */
[----:B------:R-:W-:Y:S01]  /*3f70*/  UMOV UR7, 0x40004040 ;  /* 0x4000404000077882 */ /* 0x000fe20000000000 */
[----:B------:R-:W-:Y:S01]  /*3f80*/  UMOV UR5, 0x40004040 ;  /* 0x4000404000057882 */ /* 0x000fe20000000000 */
[----:B------:R-:W-:Y:S01]  /*3f90*/  UMOV UR21, 0x40004040 ;  /* 0x4000404000157882 */ /* 0x000fe20000000000 */
[----:B------:R2:W-:Y:S01]  /*3fa0*/  UTCHMMA.2CTA gdesc[UR4], gdesc[UR6], tmem[UR11], tmem[UR40], idesc[UR41], UP2 ;  /* 0x00ff2806040075ea */ /* 0x0005e2000920000b */
[----:B------:R-:W-:Y:S01]  /*3fb0*/  UPLOP3.LUT UP2, UPT, UPT, UPT, UPT, 0x80, 0x8 ;  /* 0x000000000008789c */ /* 0x000fe20003f4f070 */
[----:B------:R-:W-:Y:S01]  /*3fc0*/  UMOV UR19, 0x40004040 ;  /* 0x4000404000137882 */ /* 0x000fe20000000000 */
[----:B------:R-:W-:Y:S01]  /*3fd0*/  UMOV UR17, 0x40004040 ;  /* 0x4000404000117882 */ /* 0x000fe20000000000 */
[----:B------:R2:W-:Y:S01]  /*3fe0*/  UTCHMMA.2CTA gdesc[UR18], gdesc[UR20], tmem[UR11], tmem[UR38], idesc[UR39], UPT ;  /* 0x00ff2614120075ea */ /* 0x0005e2000ba0000b */
[----:B------:R-:W-:Y:S01]  /*3ff0*/  UMOV UR15, 0x40004040 ;  /* 0x40004040000f7882 */ /* 0x000fe20000000000 */
[----:B------:R-:W-:Y:S01]  /*4000*/  UMOV UR13, 0x40004040 ;  /* 0x40004040000d7882 */ /* 0x000fe20000000000 */
[----:B------:R-:W-:Y:S01]  /*4010*/  UMOV UR9, 0x40004040 ;  /* 0x4000404000097882 */ /* 0x000fe20000000000 */
[----:B------:R2:W-:Y:S01]  /*4020*/  UTCHMMA.2CTA gdesc[UR14], gdesc[UR16], tmem[UR11], tmem[UR36], idesc[UR37], UPT ;  /* 0x00ff24100e0075ea */ /* 0x0005e2000ba0000b */
[----:B------:R2:W-:Y:S01]  /*4030*/  UTCHMMA.2CTA gdesc[UR8], gdesc[UR12], tmem[UR11], tmem[UR34], idesc[UR35], UPT ;  /* 0x00ff220c080075ea */ /* 0x0005e2000ba0000b */
[----:B------:R2:W-:Y:S01]  /*4040*/  UTCBAR.2CTA.MULTICAST [UR25], URZ, UR28 ;  /* 0x000000ff190073e9 */ /* 0x0005e2000820081c */
[----:B------:R-:W-:Y:S01]  /*4050*/  UMOV UR10, UR23 ;  /* 0x00000017000a7c82 */ /* 0x000fe20008000000 */
[----:B------:R-:W-:Y:S05]  /*4060*/  BRA.U UP0, `(.L_x_77) ;  /* 0xfffffffd00507547 */ /* 0x000fea000b83ffff */
.L_x_74:
[----:B--2---:R-:W-:Y:S01]  /*4070*/  UIADD3 UR4, UPT, UPT, UR31, 0xf0, URZ ;  /* 0x000000f01f047890 */ /* 0x004fe2000fffe0ff */
[----:B------:R-:W-:-:S08]  /*4080*/  UMOV UR22, UR27 ;  /* 0x0000001b00167c82 */ /* 0x000fd00008000000 */
[----:B------:R2:W-:Y:S01]  /*4090*/  UTCBAR.2CTA.MULTICAST [UR4], URZ, UR42 ;  /* 0x000000ff040073e9 */ /* 0x0005e2000820082a */
[----:B------:R-:W-:Y:S02]  /*40a0*/  NOP ;  /* 0x0000000000007918 */ /* 0x000fe40000000000 */
.L_x_72:
[----:B--2---:R-:W-:Y:S01]  /*40b0*/  UIADD3 UR4, UPT, UPT, UR32, 0x1, URZ ;  /* 0x0000000120047890 */ /* 0x004fe2000fffe0ff */
[----:B------:R-:W-:-:S03]  /*40c0*/  ISETP.NE.AND P0, PT, R8, 0x2, PT ;  /* 0x000000020800780c */ /* 0x000fc60003f05270 */
[----:B------:R-:W-:Y:S01]  /*40d0*/  UISETP.NE.AND UP0, UPT, UR4, 0x4, UPT ;  /* 0x000000040400788c */ /* 0x000fe2000bf05270 */
[----:B-1----:R-:W-:Y:S02]  /*40e0*/  SEL R0, RZ, 0x1, P0 ;  /* 0x00000001ff007807 */ /* 0x002fe40000000000 */
[----:B------:R-:W-:Y:S01]  /*40f0*/  SEL R8, R8, RZ, P0 ;  /* 0x000000ff08087207 */ /* 0x000fe20000000000 */
[----:B------:R-:W-:Y:S01]  /*4100*/  USEL UR5, URZ, 0x1, UP0 ;  /* 0x00000001ff057887 */ /* 0x000fe20008000000 */
[----:B------:R-:W-:Y:S01]  /*4110*/  LOP3.LUT R3, R3, R0, RZ, 0x3c, !PT ;  /* 0x0000000003037212 */ /* 0x000fe200078e3cff */
[----:B------:R-:W-:-:S04]  /*4120*/  USEL UR32, UR4, URZ, UP0 ;  /* 0x000000ff04207287 */ /* 0x000fc80008000000 */
[----:B------:R-:W-:Y:S01]  /*4130*/  LOP3.LUT R9, R9, UR5, RZ, 0x3c, !PT ;  /* 0x0000000509097c12 */ /* 0x000fe2000f8e3cff */
[----:B------:R-:W-:Y:S07]  /*4140*/  @P1 BRA `(.L_x_78) ;  /* 0xfffffff800881947 */ /* 0x000fee000383ffff */
[----:B------:R-:W1:Y:S01]  /*4150*/  S2UR UR8, SR_CgaCtaId ;  /* 0x00000000000879c3 */ /* 0x000e620000008800 */
[----:B------:R-:W-:Y:S01]  /*4160*/  ELECT P0, URZ, PT ;  /* 0x0000000000ff782f */ /* 0x000fe20003800000 */
[----:B------:R-:W-:Y:S01]  /*4170*/  HFMA2 R0, -RZ, RZ, 0, 5.9604644775390625e-08 ;  /* 0x00000001ff007431 */ /* 0x000fe200000001ff */
[----:B------:R-:W-:-:S05]  /*4180*/  UMOV UR4, 0x40 ;  /* 0x0000004000047882 */ /* 0x000fca0000000000 */
[----:B------:R-:W-:Y:S01]  /*4190*/  UVIRTCOUNT.DEALLOC.SMPOOL 0x80 ;  /* 0x000000800000784c */ /* 0x000fe20000000000 */
[----:B------:R-:W-:Y:S02]  /*41a0*/  UISETP.NE.AND UP1, UPT, UR46, URZ, UPT ;  /* 0x000000ff2e00728c */ /* 0x000fe4000bf25270 */
[----:B-1----:R-:W-:-:S09]  /*41b0*/  ULEA UR8, UR8, UR4, 0x18 ;  /* 0x0000000408087291 */ /* 0x002fd2000f8ec0ff */
[----:B------:R1:W-:Y:S01]  /*41c0*/  @P0 STS.U8 [UR8+0x1c], R0 ;  /* 0x00001c00ff000988 */ /* 0x0003e20008000008 */
[----:B------:R-:W-:Y:S05]  /*41d0*/  BRA.U UP1, `(.L_x_79) ;  /* 0x0000000101a07547 */ /* 0x000fea000b800000 */
[----:B------:R-:W-:Y:S01]  /*41e0*/  UIADD3 UR7, UPT, UPT, UR26, 0x110, URZ ;  /* 0x000001101a077890 */ /* 0x000fe2000fffe0ff */
[----:B------:R-:W-:-:S03]  /*41f0*/  SHF.L.U32 R3, R9, 0x1f, RZ ;  /* 0x0000001f09037819 */ /* 0x000fc600000006ff */
[----:B------:R-:W-:-:S09]  /*4200*/  ULEA UR4, UR32, UR7, 0x3 ;  /* 0x0000000720047291 */ /* 0x000fd2000f8e18ff */
[----:B------:R-:W2:Y:S02]  /*4210*/  SYNCS.PHASECHK.TRANS64.TRYWAIT P0, [UR4], R3 ;  /* 0x00000003ff0075a7 */ /* 0x000ea40008001104 */
[----:B--2---:R-:W-:Y:S05]  /*4220*/  @!P0 BRA `(.L_x_80) ;  /* 0x0000006400b88947 */ /* 0x004fea0003800000 */
.L_x_184:
        /* <DEDUP_REMOVED lines=9> */
.L_x_186:
        /* <DEDUP_REMOVED lines=9> */
.L_x_188:
[----:B------:R-:W-:-:S04]  /*4350*/  UIADD3 UR4, UPT, UPT, UR4, 0x1, URZ ;  /* 0x0000000104047890 */ /* 0x000fc8000fffe0ff */
[----:B------:R-:W-:-:S04]  /*4360*/  UISETP.NE.AND UP0, UPT, UR4, 0x4, UPT ;  /* 0x000000040400788c */ /* 0x000fc8000bf05270 */
[----:B------:R-:W-:Y:S02]  /*4370*/  USEL UR5, URZ, 0x1, UP0 ;  /* 0x00000001ff057887 */ /* 0x000fe40008000000 */
[----:B------:R-:W-:-:S04]  /*4380*/  USEL UR4, UR4, URZ, UP0 ;  /* 0x000000ff04047287 */ /* 0x000fc80008000000 */
[----:B------:R-:W-:Y:S01]  /*4390*/  ULEA UR4, UR4, UR7, 0x3 ;  /* 0x0000000704047291 */ /* 0x000fe2000f8e18ff */
[----:B-1----:R-:W-:-:S04]  /*43a0*/  LOP3.LUT R3, R2, UR5, RZ, 0x3c, !PT ;  /* 0x0000000502037c12 */ /* 0x002fc8000f8e3cff */
[----:B------:R-:W-:Y:S01]  /*43b0*/  SHF.L.U32 R3, R3, 0x1f, RZ ;  /* 0x0000001f03037819 */ /* 0x000fe200000006ff */
[----:B------:R-:W-:-:S04]  /*43c0*/  IMAD.U32 R0, RZ, RZ, UR4 ;  /* 0x00000004ff007e24 */ /* 0x000fc8000f8e00ff */
[----:B------:R1:W2:Y:S03]  /*43d0*/  SYNCS.PHASECHK.TRANS64.TRYWAIT P0, [R0+URZ], R3 ;  /* 0x00000003000075a7 */ /* 0x0002a600080011ff */
[----:B--2---:R-:W-:Y:S05]  /*43e0*/  @!P0 NANOSLEEP.SYNCS 0x989680 ;  /* 0x009896800000895d */ /* 0x004fea0003900000 */
[----:B------:R-:W2:Y:S02]  /*43f0*/  @!P0 SYNCS.PHASECHK.TRANS64 P0, [R0+URZ], R3 ;  /* 0x00000003000085a7 */ /* 0x000ea400080010ff */
[----:B--2---:R-:W-:Y:S05]  /*4400*/  @P0 BRA `(.L_x_83) ;  /* 0x0000000000200947 */ /* 0x004fea0003800000 */
.L_x_84:
[----:B--2---:R2:W4:Y:S02]  /*4410*/  SYNCS.PHASECHK.TRANS64.TRYWAIT P0, [R0+URZ], R3 ;  /* 0x00000003000075a7 */ /* 0x00452400080011ff */
[----:B----4-:R-:W-:Y:S05]  /*4420*/  @!P0 NANOSLEEP.SYNCS 0x989680 ;  /* 0x009896800000895d */ /* 0x010fea0003900000 */
[----:B------:R-:W4:Y:S02]  /*4430*/  @!P0 SYNCS.PHASECHK.TRANS64 P0, [R0+URZ], R3 ;  /* 0x00000003000085a7 */ /* 0x000f2400080010ff */
[----:B----4-:R-:W-:Y:S05]  /*4440*/  @!P0 BRA `(.L_x_84) ;  /* 0xfffffffc00f08947 */ /* 0x010fea000383ffff */
[----:B------:R-:W-:Y:S05]  /*4450*/  BRA `(.L_x_83) ;  /* 0x00000000000c7947 */ /* 0x000fea0003800000 */
.L_x_79:
[----:B------:R-:W-:-:S04]  /*4460*/  UIADD3 UR4, UPT, UPT, UR26, 0x150, URZ ;  /* 0x000001501a047890 */ /* 0x000fc8000fffe0ff */
[----:B------:R-:W-:-:S09]  /*4470*/  UPRMT UR4, UR47, 0x654, UR4 ;  /* 0x000006542f047896 */ /* 0x000fd20008000004 */
[----:B------:R-:W-:Y:S03]  /*4480*/  SYNCS.ARRIVE.TRANS64.RED.A1T0 RZ, [UR4], RZ ;  /* 0x000000ffffff79a7 */ /* 0x000fe60008100404 */
.L_x_83:
[----:B-12---:R-:W-:Y:S01]  /*4490*/  SHF.L.U32 R3, RZ, 0x1f, RZ ;  /* 0x0000001fff037819 */ /* 0x006fe200000006ff */
[----:B------:R-:W-:Y:S01]  /*44a0*/  UIADD3 UR4, UPT, UPT, UR26, 0x150, URZ ;  /* 0x000001501a047890 */ /* 0x000fe2000fffe0ff */
[----:B------:R-:W-:Y:S02]  /*44b0*/  PLOP3.LUT P0, PT, PT, PT, UP1, 0x80, 0x8 ;  /* 0x000000000008781c */ /* 0x000fe40003f0f018 */
[----:B------:R-:W1:Y:S02]  /*44c0*/  SYNCS.PHASECHK.TRANS64.TRYWAIT P1, [UR26+0x150], R3 ;  /* 0x00015003ff0075a7 */ /* 0x000e64000802111a */
[----:B-1----:R-:W-:Y:S09]  /*44d0*/  @!P1 BRA `(.L_x_85) ;  /* 0x0000006400549947 */ /* 0x002ff20003800000 */
.L_x_190:
[----:B------:R-:W-:Y:S01]  /*44e0*/  @!UP1 UPRMT UR4, UR47, 0x654, UR4 ;  /* 0x000006542f049896 */ /* 0x000fe20008000004 */
[----:B------:R-:W-:Y:S01]  /*44f0*/  UMOV UR5, 0xffff ;  /* 0x0000ffff00057882 */ /* 0x000fe20000000000 */
[----:B------:R-:W-:-:S07]  /*4500*/  UMOV UR6, 0x1 ;  /* 0x0000000100067882 */ /* 0x000fce0000000000 */
[----:B------:R-:W-:Y:S01]  /*4510*/  @!P0 SYNCS.ARRIVE.TRANS64.RED.A1T0 RZ, [UR4], RZ ;  /* 0x000000ffffff89a7 */ /* 0x000fe20008100404 */
[----:B------:R-:W-:Y:S01]  /*4520*/  NOP ;  /* 0x0000000000007918 */ /* 0x000fe20000000000 */
[----:B-1----:R-:W1:Y:S01]  /*4530*/  LDS R0, [UR8+0x14] ;  /* 0x00001408ff007984 */ /* 0x002e620008000800 */
[----:B------:R-:W-:-:S04]  /*4540*/  ULOP3.LUT UR4, UR44, 0xffff, URZ, 0xc0, !UPT ;  /* 0x0000ffff2c047892 */ /* 0x000fc8000f8ec0ff */
[----:B------:R-:W-:-:S04]  /*4550*/  USHF.R.U32.HI UR4, URZ, 0x5, UR4 ;  /* 0x00000005ff047899 */ /* 0x000fc80008011604 */
[----:B------:R-:W-:Y:S02]  /*4560*/  USHF.L.U32 UR5, UR5, UR4, URZ ;  /* 0x0000000405057299 */ /* 0x000fe400080006ff */
[----:B------:R-:W-:-:S04]  /*4570*/  USHF.L.U32 UR4, UR6, UR4, URZ ;  /* 0x0000000406047299 */ /* 0x000fc800080006ff */
[----:B-1----:R-:W-:-:S04]  /*4580*/  LOP3.LUT R0, R0, UR5, RZ, 0xc0, !PT ;  /* 0x0000000500007c12 */ /* 0x002fc8000f8ec0ff */
[----:B------:R-:W-:-:S13]  /*4590*/  ISETP.NE.AND P0, PT, R0, UR5, PT ;  /* 0x0000000500007c0c */ /* 0x000fda000bf05270 */
[----:B------:R-:W-:Y:S05]  /*45a0*/  @P0 BRA `(.L_x_86) ;  /* 0x0000000000580947 */ /* 0x000fea0003800000 */
[----:B------:R-:W1:Y:S02]  /*45b0*/  LDS R0, [UR8+0x18] ;  /* 0x00001808ff007984 */ /* 0x000e640008000800 */
[----:B-1----:R-:W-:-:S04]  /*45c0*/  LOP3.LUT R0, R0, UR4, RZ, 0xc0, !PT ;  /* 0x0000000400007c12 */ /* 0x002fc8000f8ec0ff */
[----:B------:R-:W-:-:S13]  /*45d0*/  ISETP.NE.AND P0, PT, R0, UR4, PT ;  /* 0x0000000400007c0c */ /* 0x000fda000bf05270 */
[----:B------:R-:W-:Y:S05]  /*45e0*/  @P0 BRA `(.L_x_87) ;  /* 0x00000000003c0947 */ /* 0x000fea0003800000 */
[----:B------:R-:W1:Y:S01]  /*45f0*/  S2R R2, SR_LANEID ;  /* 0x0000000000027919 */ /* 0x000e620000000000 */
[----:B------:R-:W-:Y:S01]  /*4600*/  ULOP3.LUT UR5, URZ, UR5, URZ, 0x33, !UPT ;  /* 0x00000005ff057292 */ /* 0x000fe2000f8e33ff */
[----:B------:R-:W-:Y:S01]  /*4610*/  LOP3.LUT R4, RZ, UR4, RZ, 0x33, !PT ;  /* 0x00000004ff047c12 */ /* 0x000fe2000f8e33ff */
[----:B------:R-:W-:Y:S02]  /*4620*/  VOTEU.ANY UR4, UPT, PT ;  /* 0x0000000000047886 */ /* 0x000fe400038e0100 */
[----:B------:R-:W-:Y:S01]  /*4630*/  UFLO.U32 UR4, UR4 ;  /* 0x00000004000472bd */ /* 0x000fe200080e0000 */
[----:B------:R-:W2:Y:S01]  /*4640*/  REDUX UR6, R4 ;  /* 0x00000000040673c4 */ /* 0x000ea20000000000 */
[----:B------:R-:W-:-:S06]  /*4650*/  IMAD.U32 R0, RZ, RZ, UR5 ;  /* 0x00000005ff007e24 */ /* 0x000fcc000f8e00ff */
[----:B------:R4:W-:Y:S01]  /*4660*/  UTCATOMSWS.AND URZ, UR5 ;  /* 0x0000000500ff79e3 */ /* 0x0009e20008000000 */
[----:B------:R-:W3:Y:S01]  /*4670*/  REDUX UR7, R0 ;  /* 0x00000000000773c4 */ /* 0x000ee20000000000 */
[----:B-1----:R-:W-:Y:S01]  /*4680*/  ISETP.EQ.U32.AND P0, PT, R2, UR4, PT ;  /* 0x0000000402007c0c */ /* 0x002fe2000bf02070 */
[----:B--2---:R-:W-:Y:S01]  /*4690*/  IMAD.U32 R2, RZ, RZ, UR6 ;  /* 0x00000006ff027e24 */ /* 0x004fe2000f8e00ff */
[----:B---3--:R-:W-:-:S11]  /*46a0*/  MOV R3, UR7 ;  /* 0x0000000700037c02 */ /* 0x008fd60008000f00 */
[----:B------:R4:W-:Y:S04]  /*46b0*/  @P0 ATOMS.AND RZ, [UR8+0x14], R3 ;  /* 0x00001403ffff098c */ /* 0x0009e8000a800008 */
[----:B------:R4:W-:Y:S01]  /*46c0*/  @P0 ATOMS.AND RZ, [UR8+0x18], R2 ;  /* 0x00001802ffff098c */ /* 0x0009e2000a800008 */
[----:B------:R-:W-:Y:S05]  /*46d0*/  BRA `(.L_x_88) ;  /* 0x0000000000147947 */ /* 0x000fea0003800000 */
.L_x_87:
[----:B------:R-:W-:Y:S02]  /*46e0*/  MOV R2, 0x4700 ;  /* 0x0000470000027802 */ /* 0x000fe40000000f00 */
[----:B---3-5:R-:W-:Y:S05]  /*46f0*/  CALL.REL.NOINC `($__internal_0_$__cuda_sm10x_tcgen05_guardrail_trap_col_being_dealloced_not_returned_by_alloc) ;  /* 0x0000006800347944 */ /* 0x028fea0003c00000 */
[----:B------:R-:W-:Y:S05]  /*4700*/  BRA `(.L_x_88) ;  /* 0x0000000000087947 */ /* 0x000fea0003800000 */
.L_x_86:
[----:B------:R-:W-:Y:S02]  /*4710*/  MOV R2, 0x4730 ;  /* 0x0000473000027802 */ /* 0x000fe40000000f00 */
[----:B---3-5:R-:W-:Y:S05]  /*4720*/  CALL.REL.NOINC `($__internal_2_$__cuda_sm10x_tcgen05_guardrail_trap_unallocated_columns_being_dealloced) ;  /* 0x0000006800407944 */ /* 0x028fea0003c00000 */
.L_x_88:
[----:B------:R-:W-:Y:S01]  /*4730*/  NOP ;  /* 0x0000000000007918 */ /* 0x000fe20000000000 */
[----:B----4-:R-:W-:Y:S05]  /*4740*/  EXIT ;  /* 0x000000000000794d */ /* 0x010fea0003800000 */
.L_x_59:
[----:B------:R-:W-:-:S09]  /*4750*/  UISETP.NE.OR UP0, UPT, UR20, 0x3, !UP4 ;  /* 0x000000031400788c */ /* 0x000fd2000e705670 */
[----:B------:R-:W-:Y:S05]  /*4760*/  BRA.U UP0, `(.L_x_89) ;  /* 0x0000001100f07547 */ /* 0x000fea000b800000 */
[----:B------:R-:W2:Y:S01]  /*4770*/  LDCU.64 UR4, c[0x0][0x888] ;  /* 0x00011100ff0477ac */ /* 0x000ea20008000a00 */
[----:B------:R-:W3:Y:S01]  /*4780*/  S2UR UR10, SR_CgaCtaId ;  /* 0x00000000000a79c3 */ /* 0x000ee20000008800 */
[----:B------:R-:W-:Y:S02]  /*4790*/  HFMA2 R9, -RZ, RZ, 0, 0 ;  /* 0x00000000ff097431 */ /* 0x000fe400000001ff */
[----:B------:R-:W-:Y:S01]  /*47a0*/  IMAD.MOV.U32 R11, RZ, RZ, 0x1 ;  /* 0x00000001ff0b7424 */ /* 0x000fe200078e00ff */
[----:B------:R-:W4:Y:S01]  /*47b0*/  LDCU UR37, c[0x0][0x370] ;  /* 0x00006e00ff2577ac */ /* 0x000f220008000800 */
[----:B------:R-:W-:Y:S01]  /*47c0*/  IMAD.MOV.U32 R10, RZ, RZ, RZ ;  /* 0x000000ffff0a7224 */ /* 0x000fe200078e00ff */
[----:B------:R-:W-:Y:S01]  /*47d0*/  MOV R3, 0x2000 ;  /* 0x0000200000037802 */ /* 0x000fe20000000f00 */
[----:B------:R-:W4:Y:S01]  /*47e0*/  LDCU.128 UR48, c[0x0][0xb10] ;  /* 0x00016200ff3077ac */ /* 0x000f220008000c00 */
[----:B------:R-:W1:Y:S01]  /*47f0*/  LDC.64 R12, c[0x0][0x348] ;  /* 0x0000d200ff0c7b82 */ /* 0x000e620000000a00 */
[----:B------:R-:W3:Y:S01]  /*4800*/  LDCU UR31, c[0x0][0x374] ;  /* 0x00006e80ff1f77ac */ /* 0x000ee20008000800 */
[----:B------:R-:W3:Y:S01]  /*4810*/  LDCU.64 UR38, c[0x0][0x890] ;  /* 0x00011200ff2677ac */ /* 0x000ee20008000a00 */
[----:B--2---:R-:W-:Y:S01]  /*4820*/  UISETP.NE.U32.AND UP0, UPT, UR4, URZ, UPT ;  /* 0x000000ff0400728c */ /* 0x004fe2000bf05070 */
[----:B------:R-:W2:Y:S01]  /*4830*/  LDCU UR15, c[0x0][0xb0c] ;  /* 0x00016180ff0f77ac */ /* 0x000ea20008000800 */
[----:B------:R-:W2:Y:S01]  /*4840*/  LDCU UR57, c[0x0][0xb20] ;  /* 0x00016400ff3977ac */ /* 0x000ea20008000800 */
[----:B------:R-:W2:Y:S01]  /*4850*/  LDCU UR4, c[0x0][0xb30] ;  /* 0x00016600ff0477ac */ /* 0x000ea20008000800 */
[----:B------:R-:W-:Y:S01]  /*4860*/  UMOV UR21, 0x400 ;  /* 0x0000040000157882 */ /* 0x000fe20000000000 */
[----:B----4-:R-:W-:-:S02]  /*4870*/  UIMAD.WIDE.U32 UR6, UR37, UR48, URZ ;  /* 0x00000030250672a5 */ /* 0x010fc4000f8e00ff */
[----:B---3--:R-:W-:Y:S02]  /*4880*/  UIMAD.WIDE.U32 UR8, UR31, UR51, URZ ;  /* 0x000000331f0872a5 */ /* 0x008fe4000f8e00ff */
[----:B------:R-:W-:Y:S02]  /*4890*/  ULEA UR21, UR10, UR21, 0x18 ;  /* 0x000000150a157291 */ /* 0x000fe4000f8ec0ff */
[----:B------:R-:W-:Y:S02]  /*48a0*/  UISETP.NE.AND.EX UP6, UPT, UR5, URZ, UPT, UP0 ;  /* 0x000000ff0500728c */ /* 0x000fe4000bfc5300 */
[----:B------:R-:W-:Y:S02]  /*48b0*/  UISETP.NE.AND UP0, UPT, UR45, 0x1, UPT ;  /* 0x000000012d00788c */ /* 0x000fe4000bf05270 */
[----:B------:R-:W-:Y:S02]  /*48c0*/  UISETP.NE.U32.AND UP0, UPT, UR38, URZ, UPT ;  /* 0x000000ff2600728c */ /* 0x000fe4000bf05070 */
[----:B------:R-:W-:-:S02]  /*48d0*/  UIADD3 UR46, UPT, UPT, UR21, 0x98, URZ ;  /* 0x00000098152e7890 */ /* 0x000fc4000fffe0ff */
[----:B------:R-:W-:Y:S02]  /*48e0*/  UIADD3 UR41, UPT, UPT, UR21, 0x80, URZ ;  /* 0x0000008015297890 */ /* 0x000fe4000fffe0ff */
[----:B------:R-:W-:Y:S02]  /*48f0*/  UIADD3 UR33, UPT, UPT, UR21, 0x88, URZ ;  /* 0x0000008815217890 */ /* 0x000fe4000fffe0ff */
[----:B------:R-:W-:Y:S01]  /*4900*/  UIADD3 UR25, UPT, UPT, UR21, 0x90, URZ ;  /* 0x0000009015197890 */ /* 0x000fe2000fffe0ff */
[----:B------:R-:W-:Y:S01]  /*4910*/  UMOV UR55, UR7 ;  /* 0x0000000700377c82 */ /* 0x000fe20008000000 */
[----:B------:R-:W-:Y:S01]  /*4920*/  UMOV UR54, UR9 ;  /* 0x0000000900367c82 */ /* 0x000fe20008000000 */
[----:B------:R-:W-:Y:S02]  /*4930*/  UISETP.GE.AND UP2, UPT, UR45, 0x1, UPT ;  /* 0x000000012d00788c */ /* 0x000fe4000bf46270 */
[----:B------:R-:W-:Y:S02]  /*4940*/  UISETP.NE.AND.EX UP5, UPT, UR39, URZ, UPT, UP0 ;  /* 0x000000ff2700728c */ /* 0x000fe4000bfa5300 */
[----:B------:R-:W-:Y:S01]  /*4950*/  UPLOP3.LUT UP3, UPT, UPT, UPT, UPT, 0x40, 0x4 ;  /* 0x000000000004789c */ /* 0x000fe20003f6e870 */
[----:B------:R-:W3:Y:S01]  /*4960*/  LDCU.64 UR22, c[0x0][0xb28] ;  /* 0x00016500ff1677ac */ /* 0x000ee20008000a00 */
[----:B--2---:R-:W-:-:S02]  /*4970*/  UISETP.NE.AND UP2, UPT, UR15, 0x1, UPT ;  /* 0x000000010f00788c */ /* 0x004fc4000bf45270 */
[----:B------:R-:W-:Y:S02]  /*4980*/  UPRMT UR46, UR10, 0x654, UR46 ;  /* 0x000006540a2e7896 */ /* 0x000fe4000800002e */
[----:B------:R-:W-:Y:S02]  /*4990*/  UPRMT UR53, UR10, 0x654, UR41 ;  /* 0x000006540a357896 */ /* 0x000fe40008000029 */
[----:B------:R-:W-:Y:S02]  /*49a0*/  UPRMT UR52, UR10, 0x654, UR33 ;  /* 0x000006540a347896 */ /* 0x000fe40008000021 */
[----:B------:R-:W-:Y:S02]  /*49b0*/  UPRMT UR47, UR10, 0x654, UR25 ;  /* 0x000006540a2f7896 */ /* 0x000fe40008000019 */
[----:B------:R-:W-:Y:S02]  /*49c0*/  USHF.R.U32.HI UR55, URZ, UR49, UR55 ;  /* 0x00000031ff377299 */ /* 0x000fe40008011637 */
[----:B------:R-:W-:-:S02]  /*49d0*/  USHF.R.U32.HI UR54, URZ, UR57, UR54 ;  /* 0x00000039ff367299 */ /* 0x000fc40008011636 */
[----:B------:R-:W-:Y:S02]  /*49e0*/  UISETP.NE.AND UP0, UPT, UR50, 0x1, UPT ;  /* 0x000000013200788c */ /* 0x000fe4000bf05270 */
[----:B-1----:R-:W-:-:S11]  /*49f0*/  UISETP.NE.AND UP4, UPT, UR4, 0x1, UPT ;  /* 0x000000010400788c */ /* 0x002fd6000bf85270 */
.L_x_100:
[C---:B------:R-:W-:Y:S02]  /*4a00*/  LEA R8, R10.reuse, UR21, 0x3 ;  /* 0x000000150a087c11 */ /* 0x040fe4000f8e18ff */
[----:B------:R-:W-:Y:S02]  /*4a10*/  SHF.L.U32 R5, R9, 0x1f, RZ ;  /* 0x0000001f09057819 */ /* 0x000fe400000006ff */
[----:B------:R-:W-:Y:S02]  /*4a20*/  LEA R6, R10, UR21, 0x4 ;  /* 0x000000150a067c11 */ /* 0x000fe4000f8e20ff */
[----:B-1----:R-:W1:Y:S02]  /*4a30*/  SYNCS.PHASECHK.TRANS64.TRYWAIT P0, [R8+URZ+0xd0], R5 ;  /* 0x0000d005080075a7 */ /* 0x002e6400080011ff */
[----:B-1----:R-:W-:Y:S05]  /*4a40*/  @!P0 BRA `(.L_x_90) ;  /* 0x0000006000108947 */ /* 0x002fea0003800000 */
.L_x_191:
[----:B-1----:R-:W1:Y:S01]  /*4a50*/  LDS.128 R4, [R6+0x160] ;  /* 0x0001600006047984 */ /* 0x002e620000000c00 */
[----:B------:R-:W-:Y:S01]  /*4a60*/  UISETP.GE.AND UP0, UPT, UR45, 0x1, UPT ;  /* 0x000000012d00788c */ /* 0x000fe2000bf06270 */
[----:B------:R-:W-:Y:S01]  /*4a70*/  @!PT LDS RZ, [RZ] ;  /* 0x00000000fffff984 */ /* 0x000fe20000000800 */
[----:B------:R-:W-:Y:S01]  /*4a80*/  @!PT LDS RZ, [RZ] ;  /* 0x00000000fffff984 */ /* 0x000fe20000000800 */
[----:B------:R-:W-:Y:S01]  /*4a90*/  @!PT LDS RZ, [RZ] ;  /* 0x00000000fffff984 */ /* 0x000fe20000000800 */
[----:B------:R-:W-:Y:S01]  /*4aa0*/  @!PT LDS RZ, [RZ] ;  /* 0x00000000fffff984 */ /* 0x000fe20000000800 */
[----:B------:R2:W-:Y:S06]  /*4ab0*/  MEMBAR.ALL.CTA ;  /* 0x0000000000007992 */ /* 0x0005ec0000008000 */
[----:B--2---:R-:W2:Y:S01]  /*4ac0*/  FENCE.VIEW.ASYNC.S ;  /* 0x00000000000073c6 */ /* 0x004ea20000000000 */
[----:B-1----:R-:W-:Y:S11]  /*4ad0*/  LOP3.LUT P0, RZ, R6, 0x1, RZ, 0xc0, !PT ;  /* 0x0000000106ff7812 */ /* 0x002ff6000780c0ff */
[----:B------:R-:W-:Y:S02]  /*4ae0*/  @!UPT UIADD3 URZ, UPT, UPT, URZ, URZ, URZ ;  /* 0x000000fffffff290 */ /* 0x000fe4000fffe0ff */
[----:B--2---:R-:W-:Y:S01]  /*4af0*/  VOTEU.ANY UP2, P0 ;  /* 0x0000000000ff7886 */ /* 0x004fe20000040100 */
[----:B------:R-:W-:Y:S11]  /*4b00*/  PLOP3.LUT P0, PT, PT, PT, UP2, 0x80, 0x8 ;  /* 0x000000000008781c */ /* 0x000ff60003f0f028 */
[----:B------:R-:W-:Y:S02]  /*4b10*/  @!UPT UIADD3 URZ, UPT, UPT, URZ, URZ, URZ ;  /* 0x000000fffffff290 */ /* 0x000fe4000fffe0ff */
[----:B------:R-:W-:Y:S02]  /*4b20*/  @P0 SHF.R.U32.HI R0, RZ, 0x10, R5 ;  /* 0x00000010ff000819 */ /* 0x000fe40000011605 */
[----:B------:R-:W-:Y:S02]  /*4b30*/  @P0 MOV R2, R4 ;  /* 0x0000000400020202 */ /* 0x000fe40000000f00 */
[----:B------:R-:W-:Y:S01]  /*4b40*/  @P0 R2UR UR4, R0 ;  /* 0x00000000000402ca */ /* 0x000fe200000e0000 */
[----:B------:R-:W-:Y:S01]  /*4b50*/  VIADD R0, R8, 0xe0 ;  /* 0x000000e008007836 */ /* 0x000fe20000000000 */
[----:B------:R-:W-:Y:S02]  /*4b60*/  @P0 LOP3.LUT R4, R5, 0xffff, RZ, 0xc0, !PT ;  /* 0x0000ffff05040812 */ /* 0x000fe400078ec0ff */
[----:B------:R-:W-:Y:S02]  /*4b70*/  @P0 R2UR UR6, R2 ;  /* 0x00000000020602ca */ /* 0x000fe400000e0000 */
[----:B------:R-:W-:Y:S02]  /*4b80*/  PRMT R0, RZ, 0x654, R0 ;  /* 0x00000654ff007816 */ /* 0x000fe40000000000 */
[----:B------:R-:W-:Y:S02]  /*4b90*/  @P0 R2UR UR5, R4 ;  /* 0x00000000040502ca */ /* 0x000fe400000e0000 */
[----:B------:R1:W-:Y:S03]  /*4ba0*/  SYNCS.ARRIVE.TRANS64.RED.A1T0 RZ, [R0+URZ], RZ ;  /* 0x000000ff00ff79a7 */ /* 0x0003e600081004ff */
[----:B------:R-:W-:Y:S04]  /*4bb0*/  @UP2 UMOV UR29, UR4 ;  /* 0x00000004001d2c82 */ /* 0x000fe80008000000 */
[----:B------:R-:W-:Y:S04]  /*4bc0*/  @UP2 UMOV UR14, UR6 ;  /* 0x00000006000e2c82 */ /* 0x000fe80008000000 */
[----:B------:R-:W-:Y:S01]  /*4bd0*/  @UP2 UMOV UR13, UR5 ;  /* 0x00000005000d2c82 */ /* 0x000fe20008000000 */
[----:B------:R-:W-:Y:S05]  /*4be0*/  BRA.U !UP0, `(.L_x_91) ;  /* 0x0000000108c07547 */ /* 0x000fea000b800000 */
[----:B------:R-:W-:Y:S02]  /*4bf0*/  UIMAD.WIDE.U32 UR16, UR13, UR51, URZ ;  /* 0x000000330d1072a5 */ /* 0x000fe4000f8e00ff */
[----:B------:R-:W-:Y:S02]  /*4c00*/  UP2UR UR20, UPR, URZ, 0x4 ;  /* 0x00000004ff147883 */ /* 0x000fe40008000000 */
[----:B------:R-:W-:Y:S02]  /*4c10*/  UISETP.NE.AND UP2, UPT, UR50, 0x1, UPT ;  /* 0x000000013200788c */ /* 0x000fe4000bf45270 */
[----:B------:R-:W-:Y:S02]  /*4c20*/  UIMAD.WIDE.U32 UR18, UR14, UR48, URZ ;  /* 0x000000300e1272a5 */ /* 0x000fe4000f8e00ff */
[----:B------:R-:W-:Y:S02]  /*4c30*/  USEL UR4, UR31, UR54, !UP2 ;  /* 0x000000361f047287 */ /* 0x000fe4000d000000 */
[----:B------:R-:W-:Y:S02]  /*4c40*/  UISETP.NE.AND UP0, UPT, UR15, 0x1, UPT ;  /* 0x000000010f00788c */ /* 0x000fe4000bf05270 */
[----:B------:R-:W-:Y:S02]  /*4c50*/  UP2UR UR24, UPR, URZ, 0x2 ;  /* 0x00000002ff187883 */ /* 0x000fe40008000000 */
[----:B------:R-:W-:Y:S02]  /*4c60*/  UISETP.NE.AND UP1, UPT, UR45, 0x1, UPT ;  /* 0x000000012d00788c */ /* 0x000fe4000bf25270 */
[----:B---3--:R-:W-:Y:S02]  /*4c70*/  UIMAD.WIDE.U32 UR8, UR4, UR22, URZ ;  /* 0x00000016040872a5 */ /* 0x008fe4000f8e00ff */
[----:B------:R-:W-:Y:S01]  /*4c80*/  USEL UR7, UR37, UR55, !UP0 ;  /* 0x0000003725077287 */ /* 0x000fe2000c000000 */
[----:B------:R-:W-:Y:S02]  /*4c90*/  UMOV UR5, UR17 ;  /* 0x0000001100057c82 */ /* 0x000fe40008000000 */
[----:B------:R-:W-:Y:S02]  /*4ca0*/  USHF.R.U32.HI UR6, URZ, UR57, UR5 ;  /* 0x00000039ff067299 */ /* 0x000fe40008011605 */
[----:B------:R-:W-:Y:S02]  /*4cb0*/  UIMAD.WIDE.U32 UR10, UR7, UR22, URZ ;  /* 0x00000016070a72a5 */ /* 0x000fe4000f8e00ff */
[----:B------:R-:W-:Y:S02]  /*4cc0*/  USEL UR6, UR13, UR6, !UP2 ;  /* 0x000000060d067287 */ /* 0x000fe4000d000000 */
[----:B------:R-:W-:Y:S01]  /*4cd0*/  UISETP.NE.AND UP2, UPT, UR20, URZ, UPT ;  /* 0x000000ff1400728c */ /* 0x000fe2000bf45270 */
[----:B------:R-:W-:Y:S02]  /*4ce0*/  UMOV UR5, UR19 ;  /* 0x0000001300057c82 */ /* 0x000fe40008000000 */
[----:B------:R-:W-:Y:S03]  /*4cf0*/  USHF.R.U32.HI UR12, URZ, UR49, UR5 ;  /* 0x00000031ff0c7299 */ /* 0x000fe60008011605 */
[----:B------:R-:W-:Y:S02]  /*4d00*/  UMOV UR5, UR9 ;  /* 0x0000000900057c82 */ /* 0x000fe40008000000 */
[----:B------:R-:W-:Y:S03]  /*4d10*/  @UP1 USHF.R.U32.HI UR4, URZ, UR23, UR5 ;  /* 0x00000017ff041299 */ /* 0x000fe60008011605 */
[----:B------:R-:W-:Y:S01]  /*4d20*/  UMOV UR5, UR11 ;  /* 0x0000000b00057c82 */ /* 0x000fe20008000000 */
[----:B------:R-:W-:Y:S02]  /*4d30*/  UIMAD UR4, UR45, UR4, URZ ;  /* 0x000000042d0472a4 */ /* 0x000fe4000f8e02ff */
[----:B------:R-:W-:Y:S02]  /*4d40*/  @UP1 USHF.R.U32.HI UR7, URZ, UR23, UR5 ;  /* 0x00000017ff071299 */ /* 0x000fe40008011605 */
[----:B------:R-:W-:Y:S02]  /*4d50*/  USEL UR5, UR14, UR12, !UP0 ;  /* 0x0000000c0e057287 */ /* 0x000fe4000c000000 */
[----:B------:R-:W-:Y:S02]  /*4d60*/  UIMAD.WIDE.U32 UR10, UR6, UR22, URZ ;  /* 0x00000016060a72a5 */ /* 0x000fe4000f8e00ff */
[----:B------:R-:W-:Y:S02]  /*4d70*/  UIMAD UR8, UR45, UR7, URZ ;  /* 0x000000072d0872a4 */ /* 0x000fe4000f8e02ff */
[----:B------:R-:W-:Y:S03]  /*4d80*/  UISETP.GE.AND UP0, UPT, UR6, UR4, UPT ;  /* 0x000000040600728c */ /* 0x000fe6000bf06270 */
[----:B------:R-:W-:Y:S01]  /*4d90*/  UMOV UR4, UR11 ;  /* 0x0000000b00047c82 */ /* 0x000fe20008000000 */
[----:B------:R-:W-:Y:S02]  /*4da0*/  UISETP.GE.OR UP0, UPT, UR5, UR8, UP0 ;  /* 0x000000080500728c */ /* 0x000fe40008706670 */
[----:B------:R-:W-:Y:S02]  /*4db0*/  USHF.R.U32.HI UR4, URZ, UR23, UR4 ;  /* 0x00000017ff047299 */ /* 0x000fe40008011604 */
[----:B------:R-:W-:Y:S02]  /*4dc0*/  UIMAD.WIDE.U32 UR8, UR5, UR22, URZ ;  /* 0x00000016050872a5 */ /* 0x000fe4000f8e00ff */
[----:B------:R-:W-:Y:S04]  /*4dd0*/  USEL UR10, UR6, UR4, !UP1 ;  /* 0x00000004060a7287 */ /* 0x000fe8000c800000 */
[----:B------:R-:W-:Y:S01]  /*4de0*/  UIADD3 UR11, UPT, UPT, -UR10, URZ, URZ ;  /* 0x000000ff0a0b7290 */ /* 0x000fe2000fffe1ff */
[----:B------:R-:W-:Y:S02]  /*4df0*/  @!UP0 UMOV UR4, UR9 ;  /* 0x0000000900048c82 */ /* 0x000fe40008000000 */
[----:B------:R-:W-:Y:S02]  /*4e00*/  @!UP0 USHF.R.U32.HI UR4, URZ, UR23, UR4 ;  /* 0x00000017ff048299 */ /* 0x000fe40008011604 */
[----:B------:R-:W-:Y:S02]  /*4e10*/  UIMAD UR8, UR45, UR11, UR6 ;  /* 0x0000000b2d0872a4 */ /* 0x000fe4000f8e0206 */
[----:B------:R-:W-:Y:S02]  /*4e20*/  @!UP0 USEL UR4, UR5, UR4, !UP1 ;  /* 0x0000000405048287 */ /* 0x000fe4000c800000 */
[----:B------:R-:W-:Y:S02]  /*4e30*/  UISETP.NE.AND UP1, UPT, UR24, URZ, UPT ;  /* 0x000000ff1800728c */ /* 0x000fe4000bf25270 */
[----:B------:R-:W-:Y:S02]  /*4e40*/  @!UP0 UIMAD UR7, UR7, UR8, UR4 ;  /* 0x00000008070782a4 */ /* 0x000fe4000f8e0204 */
[----:B------:R-:W-:Y:S02]  /*4e50*/  @!UP0 UIADD3 UR9, UPT, UPT, UR10, -UR4, URZ ;  /* 0x800000040a098290 */ /* 0x000fe4000fffe0ff */
[----:B------:R-:W-:Y:S02]  /*4e60*/  UIADD3 UR8, UPT, UPT, -UR6, URZ, URZ ;  /* 0x000000ff06087290 */ /* 0x000fe4000fffe1ff */
[----:B------:R-:W-:Y:S02]  /*4e70*/  UIADD3 UR4, UPT, UPT, -UR5, URZ, URZ ;  /* 0x000000ff05047290 */ /* 0x000fe4000fffe1ff */
[----:B------:R-:W-:Y:S03]  /*4e80*/  @!UP0 UIMAD UR6, UR9, UR45, UR5 ;  /* 0x0000002d090682a4 */ /* 0x000fe6000f8e0205 */
[----:B------:R-:W-:Y:S01]  /*4e90*/  @!UP0 UMOV UR5, UR7 ;  /* 0x0000000700058c82 */ /* 0x000fe20008000000 */
[----:B------:R-:W-:Y:S02]  /*4ea0*/  UIMAD UR7, UR15, UR4, UR14 ;  /* 0x000000040f0772a4 */ /* 0x000fe4000f8e020e */
[----:B------:R-:W-:Y:S02]  /*4eb0*/  UIMAD UR4, UR50, UR8, UR13 ;  /* 0x00000008320472a4 */ /* 0x000fe4000f8e020d */
[----:B------:R-:W-:Y:S02]  /*4ec0*/  UIMAD UR14, UR5, UR15, UR7 ;  /* 0x0000000f050e72a4 */ /* 0x000fe4000f8e0207 */
[----:B------:R-:W-:Y:S11]  /*4ed0*/  UIMAD UR13, UR6, UR50, UR4 ;  /* 0x00000032060d72a4 */ /* 0x000ff6000f8e0204 */
[----:B------:R-:W-:Y:S01]  /*4ee0*/  @!UPT UIADD3 URZ, UPT, UPT, URZ, URZ, URZ ;  /* 0x000000fffffff290 */ /* 0x000fe2000fffe0ff */
.L_x_91:
[----:B------:R-:W2:Y:S01]  /*4ef0*/  @!UP4 LDCU.128 UR8, c[0x0][0xb10] ;  /* 0x00016200ff08c7ac */ /* 0x000ea20008000c00 */
[----:B------:R-:W-:Y:S02]  /*4f00*/  ISETP.NE.U32.AND P0, PT, RZ, UR38, PT ;  /* 0x00000026ff007c0c */ /* 0x000fe4000bf05070 */
[----:B------:R-:W-:Y:S02]  /*4f10*/  SHF.L.U32 R4, R11, 0x1f, RZ ;  /* 0x0000001f0b047819 */ /* 0x000fe400000006ff */
[----:B------:R-:W-:Y:S01]  /*4f20*/  ISETP.NE.AND.EX P0, PT, RZ, UR39, PT, P0 ;  /* 0x00000027ff007c0c */ /* 0x000fe2000bf05300 */
[----:B------:R-:W4:Y:S01]  /*4f30*/  @!UP4 LDCU UR5, c[0x0][0xb0c] ;  /* 0x00016180ff05c7ac */ /* 0x000f220008000800 */
[----:B------:R-:W-:Y:S02]  /*4f40*/  USHF.L.U32 UR42, UR30, 0x8, URZ ;  /* 0x000000081e2a7899 */ /* 0x000fe400080006ff */
[----:B------:R-:W-:Y:S02]  /*4f50*/  USHF.L.U32 UR43, UR26, 0x6, URZ ;  /* 0x000000061a2b7899 */ /* 0x000fe400080006ff */
[----:B--2---:R-:W-:Y:S07]  /*4f60*/  UIMAD.WIDE.U32 UR6, UR14, UR8, URZ ;  /* 0x000000080e0672a5 */ /* 0x004fee000f8e00ff */
[----:B------:R-:W-:Y:S01]  /*4f70*/  @!UP4 UMOV UR4, UR7 ;  /* 0x000000070004cc82 */ /* 0x000fe20008000000 */
[----:B----4-:R-:W-:Y:S02]  /*4f80*/  @!UP4 UISETP.NE.AND UP0, UPT, UR5, 0x1, UPT ;  /* 0x000000010500c88c */ /* 0x010fe4000bf05270 */
[----:B------:R-:W-:Y:S02]  /*4f90*/  @!UP4 USHF.R.U32.HI UR4, URZ, UR9, UR4 ;  /* 0x00000009ff04c299 */ /* 0x000fe40008011604 */
[----:B------:R-:W-:Y:S02]  /*4fa0*/  UIMAD.WIDE.U32 UR6, UR13, UR11, URZ ;  /* 0x0000000b0d0672a5 */ /* 0x000fe4000f8e00ff */
[----:B------:R-:W-:Y:S02]  /*4fb0*/  @!UP4 USEL UR8, UR14, UR4, !UP0 ;  /* 0x000000040e08c287 */ /* 0x000fe4000c000000 */
[----:B------:R-:W-:Y:S03]  /*4fc0*/  @!UP4 UISETP.NE.AND UP0, UPT, UR10, 0x1, UPT ;  /* 0x000000010a00c88c */ /* 0x000fe6000bf05270 */
[----:B------:R-:W-:Y:S02]  /*4fd0*/  @!UP4 UMOV UR6, UR7 ;  /* 0x000000070006cc82 */ /* 0x000fe40008000000 */
[----:B------:R-:W2:Y:S02]  /*4fe0*/  @!UP4 LDCU UR4, c[0x0][0xb20] ;  /* 0x00016400ff04c7ac */ /* 0x000ea40008000800 */
[----:B--2---:R-:W-:Y:S04]  /*4ff0*/  @!UP4 USHF.R.U32.HI UR6, URZ, UR4, UR6 ;  /* 0x00000004ff06c299 */ /* 0x004fe80008011606 */
[----:B------:R-:W-:Y:S04]  /*5000*/  @!UP4 USEL UR6, UR13, UR6, !UP0 ;  /* 0x000000060d06c287 */ /* 0x000fe8000c000000 */
[----:B------:R-:W-:Y:S02]  /*5010*/  @!UP4 UIADD3 UR4, UPT, UPT, -UR8, UR6, URZ ;  /* 0x000000060804c290 */ /* 0x000fe4000fffe1ff */
[----:B------:R-:W-:Y:S02]  /*5020*/  @!UP4 UIADD3 UR6, UPT, UPT, UR8, -UR6, URZ ;  /* 0x800000060806c290 */ /* 0x000fe4000fffe0ff */
[----:B------:R-:W-:Y:S02]  /*5030*/  @!UP4 UIMAD UR14, UR4, UR5, UR14 ;  /* 0x00000005040ec2a4 */ /* 0x000fe4000f8e020e */
[----:B------:R-:W-:Y:S01]  /*5040*/  @!UP4 UIMAD UR13, UR6, UR10, UR13 ;  /* 0x0000000a060dc2a4 */ /* 0x000fe2000f8e020d */
[----:B------:R-:W-:Y:S11]  /*5050*/  BRA.U UP3, `(.L_x_92) ;  /* 0x0000000103107547 */ /* 0x000ff6000b800000 */
[----:B-1----:R-:W-:Y:S04]  /*5060*/  MOV R0, UR56 ;  /* 0x0000003800007c02 */ /* 0x002fe80008000f00 */
[----:B------:R-:W-:Y:S04]  /*5070*/  SHF.L.U32 R5, R0, 0x1f, RZ ;  /* 0x0000001f00057819 */ /* 0x000fe800000006ff */
[----:B------:R-:W1:Y:S02]  /*5080*/  SYNCS.PHASECHK.TRANS64.TRYWAIT P1, [UR21+0xc8], R5 ;  /* 0x0000c805ff0075a7 */ /* 0x000e640008021115 */
[----:B-1----:R-:W-:Y:S05]  /*5090*/  @!P1 BRA `(.L_x_93) ;  /* 0x0000005800909947 */ /* 0x002fea0003800000 */
.L_x_92:
[----:B------:R-:W-:Y:S05]  /*50a0*/  BRA.U !UP5, `(.L_x_94) ;  /* 0x000000010d387547 */ /* 0x000fea000b800000 */
[----:B------:R-:W-:Y:S01]  /*50b0*/  UPLOP3.LUT UP1, UPT, UPT, UPT, UP6, 0x80, 0x8 ;  /* 0x000000000008789c */ /* 0x000fe20003f2f060 */
[----:B-1----:R-:W-:Y:S01]  /*50c0*/  HFMA2 R0, -RZ, RZ, 0, 5.9604644775390625e-08 ;  /* 0x00000001ff007431 */ /* 0x002fe200000001ff */
[----:B------:R-:W1:Y:S01]  /*50d0*/  LDCU.64 UR8, c[0x0][0x358] ;  /* 0x00006b00ff0877ac */ /* 0x000e620008000a00 */
[----:B------:R-:W-:Y:S03]  /*50e0*/  IMAD.MOV.U32 R80, RZ, RZ, 0x1 ;  /* 0x00000001ff507424 */ /* 0x000fe600078e00ff */
[----:B------:R-:W-:Y:S05]  /*50f0*/  PLOP3.LUT P1, PT, PT, PT, UP1, 0x80, 0x8 ;  /* 0x000000000008781c */ /* 0x000fea0003f2f018 */
[----:B------:R-:W2:Y:S01]  /*5100*/  @UP1 LDCU.64 UR4, c[0x0][0x888] ;  /* 0x00011100ff0417ac */ /* 0x000ea20008000a00 */
[----:B------:R-:W-:Y:S07]  /*5110*/  @UP1 UIMAD UR6, UR36, UR38, URZ ;  /* 0x00000026240612a4 */ /* 0x000fee000f8e02ff */
[----:B------:R-:W-:Y:S01]  /*5120*/  @!P1 PRMT R80, R0, 0x7610, R80 ;  /* 0x0000761000509816 */ /* 0x000fe20000000050 */
[----:B--2---:R-:W-:Y:S06]  /*5130*/  @UP1 UIMAD.WIDE UR4, UR6, 0x4, UR4 ;  /* 0x00000004060418a5 */ /* 0x004fec000f8e0204 */
[----:B------:R-:W-:Y:S01]  /*5140*/  IMAD.U32 R6, RZ, RZ, UR4 ;  /* 0x00000004ff067e24 */ /* 0x000fe2000f8e00ff */
[----:B------:R-:W-:Y:S04]  /*5150*/  MOV R7, UR5 ;  /* 0x0000000500077c02 */ /* 0x000fe80008000f00 */
[----:B------:R-:W2:Y:S01]  /*5160*/  @!UP1 LDCU UR4, c[0x0][0x880] ;  /* 0x00011000ff0497ac */ /* 0x000ea20008000800 */
[----:B-1---5:R4:W5:Y:S02]  /*5170*/  @P1 LDG.E R41, desc[UR8][R6.64] ;  /* 0x0000000806291981 */ /* 0x022964000c1e1900 */
[----:B--2-4-:R-:W-:Y:S07]  /*5180*/  @!P1 IMAD.U32 R41, RZ, RZ, UR4 ;  /* 0x00000004ff299e24 */ /* 0x014fee000f8e00ff */
.L_x_94:
[----:B-----5:R-:W-:Y:S01]  /*5190*/  @!P0 FSETP.EQ.AND P2, PT, R41, RZ, PT ;  /* 0x000000ff2900820b */ /* 0x020fe20003f42000 */
[----:B------:R-:W-:Y:S01]  /*51a0*/  @!UPT UIADD3 URZ, UPT, UPT, URZ, URZ, URZ ;  /* 0x000000fffffff290 */ /* 0x000fe2000fffe0ff */
[----:B------:R-:W-:Y:S11]  /*51b0*/  @!P0 BRA `(.L_x_95) ;  /* 0x0000000000148947 */ /* 0x000ff60003800000 */
[----:B------:R-:W-:Y:S02]  /*51c0*/  LOP3.LUT P0, RZ, R80, 0xff, RZ, 0xc0, !PT ;  /* 0x000000ff50ff7812 */ /* 0x000fe4000780c0ff */
[----:B------:R-:W-:Y:S04]  /*51d0*/  PLOP3.LUT P2, PT, PT, PT, UP1, 0x80, 0x8 ;  /* 0x000000000008781c */ /* 0x000fe80003f4f018 */
[----:B------:R-:W-:Y:S07]  /*51e0*/  PLOP3.LUT P2, PT, P2, PT, PT, 0x8, 0x80 ;  /* 0x000000000080781c */ /* 0x000fee000174e170 */
[----:B------:R-:W-:Y:S11]  /*51f0*/  @P0 FSETP.EQ.AND P2, PT, R41, RZ, PT ;  /* 0x000000ff2900020b */ /* 0x000ff60003f42000 */
[----:B------:R-:W-:Y:S02]  /*5200*/  @!UPT UIADD3 URZ, UPT, UPT, URZ, URZ, URZ ;  /* 0x000000fffffff290 */ /* 0x000fe4000fffe0ff */
.L_x_95:
[----:B------:R-:W2:Y:S01]  /*5210*/  SYNCS.PHASECHK.TRANS64.TRYWAIT P0, [UR21+0xa0], R4 ;  /* 0x0000a004ff0075a7 */ /* 0x000ea20008001115 */
[----:B------:R-:W-:Y:S04]  /*5220*/  ELECT P1, URZ, PT ;  /* 0x0000000000ff782f */ /* 0x000fe80003820000 */
[----:B------:R-:W-:Y:S01]  /*5230*/  PLOP3.LUT P1, PT, P2, P1, PT, 0xf2, 0x2f ;  /* 0x00000000002f781c */ /* 0x000fe20001723e72 */
[----:B------:R-:W-:Y:S01]  /*5240*/  @!UPT UIADD3 URZ, UPT, UPT, URZ, URZ, URZ ;  /* 0x000000fffffff290 */ /* 0x000fe2000fffe0ff */
[----:B--2---:R-:W-:Y:S11]  /*5250*/  @!P0 BRA `(.L_x_96) ;  /* 0x0000005800388947 */ /* 0x004ff60003800000 */
.L_x_194:
[----:B------:R-:W-:Y:S01]  /*5260*/  @!P1 IADD3 R2, P0, PT, R12, 0x580, RZ ;  /* 0x000005800c029810 */ /* 0x000fe20007f1e0ff */
[----:B------:R-:W-:Y:S01]  /*5270*/  VOTEU.ALL UP0, P1 ;  /* 0x0000000000ff7886 */ /* 0x000fe20000800000 */
[----:B------:R-:W-:Y:S01]  /*5280*/  UMOV UR6, 0x0 ;  /* 0x0000000000067882 */ /* 0x000fe20000000000 */
[----:B------:R-:W-:Y:S01]  /*5290*/  UMOV UR7, 0x10000000 ;  /* 0x1000000000077882 */ /* 0x000fe20000000000 */
[----:B------:R-:W-:Y:S01]  /*52a0*/  @!P1 R2UR UR5, R2 ;  /* 0x00000000020592ca */ /* 0x000fe200000e0000 */
[----:B-1----:R-:W-:Y:S01]  /*52b0*/  @!P1 IMAD.X R0, RZ, RZ, R13, P0 ;  /* 0x000000ffff009224 */ /* 0x002fe200000e060d */
[----:B------:R-:W-:Y:S02]  /*52c0*/  @!UP0 UIADD3 UR40, UPT, UPT, UR21, 0x200, URZ ;  /* 0x0000020015288890 */ /* 0x000fe4000fffe0ff */
[----:B------:R-:W-:Y:S02]  /*52d0*/  @!UP0 UIADD3 UR10, UPT, UPT, UR42, 0x80, URZ ;  /* 0x000000802a0a8890 */ /* 0x000fe4000fffe0ff */
[----:B------:R-:W-:Y:S01]  /*52e0*/  @!P1 R2UR UR4, R0 ;  /* 0x00000000000492ca */ /* 0x000fe200000e0000 */
[----:B------:R-:W-:Y:S01]  /*52f0*/  @!UP0 UIADD3 UR8, UPT, UPT, UR21, 0x1200, URZ ;  /* 0x0000120015088890 */ /* 0x000fe2000fffe0ff */
[----:B------:R-:W-:Y:S01]  /*5300*/  @!P1 IMAD.MOV.U32 R0, RZ, RZ, 0x2000 ;  /* 0x00002000ff009424 */ /* 0x000fe200078e00ff */
[----:B------:R-:W-:Y:S01]  /*5310*/  VOTEU.ALL UP0, P1 ;  /* 0x0000000000ff7886 */ /* 0x000fe20000800000 */
[----:B------:R-:W-:Y:S01]  /*5320*/  UMOV UR44, UR36 ;  /* 0x00000024002c7c82 */ /* 0x000fe20008000000 */
[----:B------:R-:W-:Y:S01]  /*5330*/  UMOV UR9, UR41 ;  /* 0x0000002900097c82 */ /* 0x000fe20008000000 */
[----:B------:R-:W-:Y:S01]  /*5340*/  UMOV UR11, UR43 ;  /* 0x0000002b000b7c82 */ /* 0x000fe20008000000 */
[----:B------:R-:W-:Y:S01]  /*5350*/  IMAD.U32 R6, RZ, RZ, UR5 ;  /* 0x00000005ff067e24 */ /* 0x000fe2000f8e00ff */
[----:B------:R-:W-:Y:S05]  /*5360*/  UMOV UR12, UR36 ;  /* 0x00000024000c7c82 */ /* 0x000fea0008000000 */
[----:B------:R-:W-:Y:S01]  /*5370*/  IMAD.U32 R7, RZ, RZ, UR4 ;  /* 0x00000004ff077e24 */ /* 0x000fe2000f8e00ff */
[----:B------:R-:W-:Y:S04]  /*5380*/  @!P1 R2UR UR4, R6 ;  /* 0x00000000060492ca */ /* 0x000fe800000e0000 */
[----:B------:R-:W-:Y:S11]  /*5390*/  @!P1 R2UR UR5, R7 ;  /* 0x00000000070592ca */ /* 0x000ff600000e0000 */
[----:B------:R-:W-:Y:S02]  /*53a0*/  @!UPT UIADD3 URZ, UPT, UPT, URZ, URZ, URZ ;  /* 0x000000fffffff290 */ /* 0x000fe4000fffe0ff */
[----:B------:R1:W-:Y:S01]  /*53b0*/  @!UP0 UTMALDG.3D [UR40], [UR4], desc[UR6] ;  /* 0x00000628040085b4 */ /* 0x0003e20008011000 */
[----:B------:R-:W-:Y:S05]  /*53c0*/  VOTEU.ALL UP0, P1 ;  /* 0x0000000000ff7886 */ /* 0x000fea0000800000 */
[----:B------:R1:W-:Y:S01]  /*53d0*/  @!UP0 UTMALDG.3D [UR8], [UR4], desc[UR6] ;  /* 0x00000608040085b4 */ /* 0x0003e20008011000 */
[----:B------:R1:W-:Y:S01]  /*53e0*/  @!P1 SYNCS.ARRIVE.TRANS64.RED.A0TR RZ, [UR21+0x80], R0 ;  /* 0x00008000ffff99a7 */ /* 0x0003e20008300415 */
[----:B------:R-:W-:Y:S01]  /*53f0*/  SYNCS.ARRIVE.TRANS64.RED.A1T0 RZ, [UR53], RZ ;  /* 0x000000ffffff79a7 */ /* 0x000fe20008100435 */
[----:B------:R-:W2:Y:S02]  /*5400*/  SYNCS.PHASECHK.TRANS64.TRYWAIT P0, [UR21+0xa8], R4 ;  /* 0x0000a804ff0075a7 */ /* 0x000ea40008001115 */
[----:B-12---:R-:W-:Y:S05]  /*5410*/  @!P0 BRA `(.L_x_97) ;  /* 0x0000005400e08947 */ /* 0x006fea0003800000 */
.L_x_196:
[----:B------:R-:W-:Y:S01]  /*5420*/  @!P1 IADD3 R2, P0, PT, R12, 0x580, RZ ;  /* 0x000005800c029810 */ /* 0x000fe20007f1e0ff */
[----:B------:R-:W-:Y:S01]  /*5430*/  VOTEU.ALL UP0, P1 ;  /* 0x0000000000ff7886 */ /* 0x000fe20000800000 */
[----:B------:R-:W-:Y:S01]  /*5440*/  UMOV UR6, 0x0 ;  /* 0x0000000000067882 */ /* 0x000fe20000000000 */
[----:B------:R-:W-:Y:S01]  /*5450*/  UMOV UR7, 0x10000000 ;  /* 0x1000000000077882 */ /* 0x000fe20000000000 */
[----:B------:R-:W-:Y:S01]  /*5460*/  @!P1 R2UR UR5, R2 ;  /* 0x00000000020592ca */ /* 0x000fe200000e0000 */
[----:B------:R-:W-:Y:S01]  /*5470*/  @!P1 IMAD.X R0, RZ, RZ, R13, P0 ;  /* 0x000000ffff009224 */ /* 0x000fe200000e060d */
[----:B------:R-:W-:Y:S02]  /*5480*/  @!UP0 UIADD3 UR34, UPT, UPT, UR42, 0x20, URZ ;  /* 0x000000202a228890 */ /* 0x000fe4000fffe0ff */
[----:B------:R-:W-:Y:S02]  /*5490*/  @!UP0 UIADD3 UR32, UPT, UPT, UR21, 0x2200, URZ ;  /* 0x0000220015208890 */ /* 0x000fe4000fffe0ff */
[----:B------:R-:W-:Y:S01]  /*54a0*/  @!P1 R2UR UR4, R0 ;  /* 0x00000000000492ca */ /* 0x000fe200000e0000 */
[----:B------:R-:W-:Y:S01]  /*54b0*/  @!UP0 UIADD3 UR10, UPT, UPT, UR42, 0xa0, URZ ;  /* 0x000000a02a0a8890 */ /* 0x000fe2000fffe0ff */
[----:B------:R-:W-:Y:S01]  /*54c0*/  @!P1 IMAD.MOV.U32 R0, RZ, RZ, 0x2000 ;  /* 0x00002000ff009424 */ /* 0x000fe200078e00ff */
[----:B------:R-:W-:Y:S01]  /*54d0*/  @!UP0 UIADD3 UR8, UPT, UPT, UR21, 0x3200, URZ ;  /* 0x0000320015088890 */ /* 0x000fe2000fffe0ff */
[----:B------:R-:W-:Y:S01]  /*54e0*/  VOTEU.ALL UP0, P1 ;  /* 0x0000000000ff7886 */ /* 0x000fe20000800000 */
[----:B------:R-:W-:Y:S02]  /*54f0*/  UMOV UR35, UR43 ;  /* 0x0000002b00237c82 */ /* 0x000fe40008000000 */
[----:B------:R-:W-:Y:S01]  /*5500*/  IMAD.U32 R6, RZ, RZ, UR5 ;  /* 0x00000005ff067e24 */ /* 0x000fe2000f8e00ff */
[----:B------:R-:W-:Y:S01]  /*5510*/  UMOV UR9, UR33 ;  /* 0x0000002100097c82 */ /* 0x000fe20008000000 */
[----:B------:R-:W-:Y:S01]  /*5520*/  UMOV UR11, UR43 ;  /* 0x0000002b000b7c82 */ /* 0x000fe20008000000 */
[----:B------:R-:W-:Y:S03]  /*5530*/  UMOV UR12, UR36 ;  /* 0x00000024000c7c82 */ /* 0x000fe60008000000 */
        /* <DEDUP_REMOVED lines=9> */
[----:B------:R-:W4:Y:S02]  /*55d0*/  SYNCS.PHASECHK.TRANS64.TRYWAIT P0, [UR21+0xb0], R4 ;  /* 0x0000b004ff0075a7 */ /* 0x000f240008001115 */
[----:B--2-4-:R-:W-:Y:S05]  /*55e0*/  @!P0 BRA `(.L_x_98) ;  /* 0x0000005400848947 */ /* 0x014fea0003800000 */
.L_x_198:
[----:B------:R-:W-:Y:S01]  /*55f0*/  @!P1 IADD3 R2, P0, PT, R12, 0x580, RZ ;  /* 0x000005800c029810 */ /* 0x000fe20007f1e0ff */
[----:B------:R-:W-:Y:S01]  /*5600*/  VOTEU.ALL UP0, P1 ;  /* 0x0000000000ff7886 */ /* 0x000fe20000800000 */
[----:B------:R-:W-:Y:S01]  /*5610*/  UMOV UR6, 0x0 ;  /* 0x0000000000067882 */ /* 0x000fe20000000000 */
[----:B------:R-:W-:Y:S01]  /*5620*/  UMOV UR7, 0x10000000 ;  /* 0x1000000000077882 */ /* 0x000fe20000000000 */
[----:B------:R-:W-:Y:S01]  /*5630*/  @!P1 R2UR UR5, R2 ;  /* 0x00000000020592ca */ /* 0x000fe200000e0000 */
[----:B------:R-:W-:Y:S01]  /*5640*/  @!P1 IMAD.X R0, RZ, RZ, R13, P0 ;  /* 0x000000ffff009224 */ /* 0x000fe200000e060d */
[----:B------:R-:W-:Y:S01]  /*5650*/  @!UP0 UIADD3 UR26, UPT, UPT, UR42, 0x40, URZ ;  /* 0x000000402a1a8890 */ /* 0x000fe2000fffe0ff */
[----:B------:R-:W-:Y:S01]  /*5660*/  VIADD R10, R10, 0x1 ;  /* 0x000000010a0a7836 */ /* 0x000fe20000000000 */
        /* <DEDUP_REMOVED lines=10> */
[----:B------:R-:W-:Y:S01]  /*5710*/  UMOV UR11, UR43 ;  /* 0x0000002b000b7c82 */ /* 0x000fe20008000000 */
[----:B------:R-:W-:Y:S02]  /*5720*/  UMOV UR12, UR36 ;  /* 0x00000024000c7c82 */ /* 0x000fe40008000000 */
        /* <DEDUP_REMOVED lines=11> */
.L_x_200:
[----:B------:R-:W-:Y:S01]  /*57e0*/  UPLOP3.LUT UP3, UPT, UPT, UPT, UPT, 0x80, 0x8 ;  /* 0x000000000008789c */ /* 0x000fe20003f6f070 */
[----:B------:R-:W-:Y:S01]  /*57f0*/  @!P1 IADD3 R2, P0, PT, R12, 0x580, RZ ;  /* 0x000005800c029810 */ /* 0x000fe20007f1e0ff */
[----:B------:R-:W-:Y:S01]  /*5800*/  UMOV UR6, 0x0 ;  /* 0x0000000000067882 */ /* 0x000fe20000000000 */
[----:B------:R-:W-:Y:S01]  /*5810*/  UMOV UR7, 0x10000000 ;  /* 0x1000000000077882 */ /* 0x000fe20000000000 */
[----:B------:R-:W-:Y:S01]  /*5820*/  VOTEU.ALL UP0, P1 ;  /* 0x0000000000ff7886 */ /* 0x000fe20000800000 */
[----:B------:R-:W-:Y:S01]  /*5830*/  @!P1 R2UR UR5, R2 ;  /* 0x00000000020592ca */ /* 0x000fe200000e0000 */
[----:B------:R-:W-:Y:S01]  /*5840*/  @!P1 IMAD.X R0, RZ, RZ, R13, P0 ;  /* 0x000000ffff009224 */ /* 0x000fe200000e060d */
[----:B------:R-:W-:Y:S01]  /*5850*/  UMOV UR19, UR43 ;  /* 0x0000002b00137c82 */ /* 0x000fe20008000000 */
[----:B------:R-:W-:Y:S01]  /*5860*/  UMOV UR20, UR36 ;  /* 0x0000002400147c82 */ /* 0x000fe20008000000 */
[----:B------:R-:W-:Y:S01]  /*5870*/  @!UP0 UIADD3 UR18, UPT, UPT, UR42, 0x60, URZ ;  /* 0x000000602a128890 */ /* 0x000fe2000fffe0ff */
[----:B------:R-:W-:Y:S01]  /*5880*/  R2UR UR26, R82 ;  /* 0x00000000521a72ca */ /* 0x000fe200000e0000 */
[----:B------:R-:W-:Y:S01]  /*5890*/  @!UP0 UIADD3 UR16, UPT, UPT, UR21, 0x6200, URZ ;  /* 0x0000620015108890 */ /* 0x000fe2000fffe0ff */
[----:B------:R-:W-:Y:S01]  /*58a0*/  @!P1 R2UR UR4, R0 ;  /* 0x00000000000492ca */ /* 0x000fe200000e0000 */
[----:B------:R-:W-:Y:S01]  /*58b0*/  @!UP0 UIADD3 UR17, UPT, UPT, UR21, 0x98, URZ ;  /* 0x0000009815118890 */ /* 0x000fe2000fffe0ff */
[----:B------:R-:W-:Y:S01]  /*58c0*/  R2UR UR24, R83 ;  /* 0x00000000531872ca */ /* 0x000fe200000e0000 */
[----:B------:R-:W-:Y:S01]  /*58d0*/  @!UP0 UIADD3 UR10, UPT, UPT, UR42, 0xe0, URZ ;  /* 0x000000e02a0a8890 */ /* 0x000fe2000fffe0ff */
[----:B------:R-:W-:Y:S01]  /*58e0*/  ISETP.NE.AND P0, PT, R10, 0x2, PT ;  /* 0x000000020a00780c */ /* 0x000fe20003f05270 */
[----:B------:R-:W-:Y:S01]  /*58f0*/  @!UP0 UIADD3 UR8, UPT, UPT, UR21, 0x7200, URZ ;  /* 0x0000720015088890 */ /* 0x000fe2000fffe0ff */
[----:B-1----:R-:W-:Y:S01]  /*5900*/  IMAD.U32 R4, RZ, RZ, UR5 ;  /* 0x00000005ff047e24 */ /* 0x002fe2000f8e00ff */
[----:B------:R-:W-:Y:S01]  /*5910*/  VOTEU.ALL UP0, P1 ;  /* 0x0000000000ff7886 */ /* 0x000fe20000800000 */
[----:B------:R-:W-:Y:S01]  /*5920*/  UMOV UR11, UR43 ;  /* 0x0000002b000b7c82 */ /* 0x000fe20008000000 */
[----:B------:R-:W-:Y:S01]  /*5930*/  UMOV UR12, UR36 ;  /* 0x00000024000c7c82 */ /* 0x000fe20008000000 */
[----:B------:R-:W-:Y:S01]  /*5940*/  UMOV UR9, UR17 ;  /* 0x0000001100097c82 */ /* 0x000fe20008000000 */
[----:B------:R-:W-:Y:S01]  /*5950*/  SEL R0, RZ, 0x1, P0 ;  /* 0x00000001ff007807 */ /* 0x000fe20000000000 */
[----:B------:R-:W-:Y:S01]  /*5960*/  UIADD3 UR30, UPT, UPT, UR13, UR26, URZ ;  /* 0x0000001a0d1e7290 */ /* 0x000fe2000fffe0ff */
[----:B------:R-:W-:Y:S01]  /*5970*/  IMAD.U32 R5, RZ, RZ, UR4 ;  /* 0x00000004ff057e24 */ /* 0x000fe2000f8e00ff */
[----:B------:R-:W-:Y:S01]  /*5980*/  @!P1 R2UR UR4, R4 ;  /* 0x00000000040492ca */ /* 0x000fe200000e0000 */
[----:B------:R-:W-:Y:S01]  /*5990*/  UIADD3 UR26, UPT, UPT, UR14, UR24, URZ ;  /* 0x000000180e1a7290 */ /* 0x000fe2000fffe0ff */
[----:B------:R-:W-:Y:S01]  /*59a0*/  LOP3.LUT R9, R9, R0, RZ, 0x3c, !PT ;  /* 0x0000000009097212 */ /* 0x000fe200078e3cff */
[----:B------:R-:W-:Y:S01]  /*59b0*/  UMOV UR36, UR29 ;  /* 0x0000001d00247c82 */ /* 0x000fe20008000000 */
[----:B------:R-:W-:Y:S02]  /*59c0*/  @!P1 R2UR UR5, R5 ;  /* 0x00000000050592ca */ /* 0x000fe400000e0000 */
[----:B------:R-:W-:Y:S02]  /*59d0*/  LOP3.LUT R11, R11, 0x1, RZ, 0x3c, !PT ;  /* 0x000000010b0b7812 */ /* 0x000fe400078e3cff */
[----:B------:R-:W-:Y:S09]  /*59e0*/  SEL R10, R10, RZ, P0 ;  /* 0x000000ff0a0a7207 */ /* 0x000ff20000000000 */
[----:B------:R1:W-:Y:S01]  /*59f0*/  @!UP0 UTMALDG.3D [UR16], [UR4], desc[UR6] ;  /* 0x00000610040085b4 */ /* 0x0003e20008011000 */
[----:B------:R-:W-:Y:S05]  /*5a00*/  VOTEU.ALL UP0, P1 ;  /* 0x0000000000ff7886 */ /* 0x000fea0000800000 */
[----:B------:R1:W-:Y:S01]  /*5a10*/  @!UP0 UTMALDG.3D [UR8], [UR4], desc[UR6] ;  /* 0x00000608040085b4 */ /* 0x0003e20008011000 */
[----:B------:R1:W-:Y:S01]  /*5a20*/  @!P1 SYNCS.ARRIVE.TRANS64.RED.A0TR RZ, [UR21+0x98], R3 ;  /* 0x00009803ffff99a7 */ /* 0x0003e20008300415 */
[----:B------:R-:W-:Y:S01]  /*5a30*/  SYNCS.ARRIVE.TRANS64.RED.A1T0 RZ, [UR46], RZ ;  /* 0x000000ffffff79a7 */ /* 0x000fe2000810042e */
[----:B------:R-:W-:Y:S05]  /*5a40*/  BRA.U UP2, `(.L_x_100) ;  /* 0xffffffed02ec7547 */ /* 0x000fea000b83ffff */
[----:B-1----:R-:W-:-:S04]  /*5a50*/  SHF.L.U32 R3, R11, 0x1f, RZ ;  /* 0x0000001f0b037819 */ /* 0x002fc800000006ff */
[----:B------:R-:W1:Y:S02]  /*5a60*/  SYNCS.PHASECHK.TRANS64.TRYWAIT P0, [UR21+0xa0], R3 ;  /* 0x0000a003ff0075a7 */ /* 0x000e640008001115 */
[----:B-1----:R-:W-:Y:S05]  /*5a70*/  @!P0 BRA `(.L_x_101) ;  /* 0x0000005000908947 */ /* 0x002fea0003800000 */
.L_x_202:
[----:B------:R-:W2:Y:S02]  /*5a80*/  SYNCS.PHASECHK.TRANS64.TRYWAIT P0, [UR21+0xa8], R3 ;  /* 0x0000a803ff0075a7 */ /* 0x000ea40008001115 */
[----:B--2---:R-:W-:Y:S05]  /*5a90*/  @!P0 BRA `(.L_x_102) ;  /* 0x0000005000a08947 */ /* 0x004fea0003800000 */
.L_x_204:
[----:B------:R-:W2:Y:S02]  /*5aa0*/  SYNCS.PHASECHK.TRANS64.TRYWAIT P0, [UR21+0xb0], R3 ;  /* 0x0000b003ff0075a7 */ /* 0x000ea40008001115 */
[----:B--2---:R-:W-:Y:S05]  /*5ab0*/  @!P0 BRA `(.L_x_103) ;  /* 0x0000005000b08947 */ /* 0x004fea0003800000 */
.L_x_206:
[----:B-1----:R-:W-:-:S07]  /*5ac0*/  MOV R0, UR21 ;  /* 0x0000001500007c02 */ /* 0x002fce0008000f00 */
.L_x_104:
[----:B-1----:R-:W-:-:S04]  /*5ad0*/  SHF.L.U32 R3, R11, 0x1f, RZ ;  /* 0x0000001f0b037819 */ /* 0x002fc800000006ff */
[----:B------:R1:W2:Y:S03]  /*5ae0*/  SYNCS.PHASECHK.TRANS64.TRYWAIT P0, [R0+URZ+0xb8], R3 ;  /* 0x0000b803000075a7 */ /* 0x0002a600080011ff */
[----:B--2---:R-:W-:Y:S05]  /*5af0*/  @!P0 NANOSLEEP.SYNCS 0x989680 ;  /* 0x009896800000895d */ /* 0x004fea0003900000 */
[----:B------:R-:W2:Y:S02]  /*5b00*/  @!P0 SYNCS.PHASECHK.TRANS64 P0, [R0+URZ+0xb8], R3 ;  /* 0x0000b803000085a7 */ /* 0x000ea400080010ff */
[----:B--23--:R-:W-:Y:S05]  /*5b10*/  @P0 EXIT ;  /* 0x000000000000094d */ /* 0x00cfea0003800000 */
[----:B------:R-:W-:Y:S05]  /*5b20*/  BRA `(.L_x_104) ;  /* 0xfffffffc00e87947 */ /* 0x000fea000383ffff */
.L_x_89:
[----:B------:R-:W-:-:S06]  /*5b30*/  UISETP.GE.AND UP0, UPT, UR20, 0x4, UPT ;  /* 0x000000041400788c */ /* 0x000fcc000bf06270 */
[----:B------:R-:W-:-:S13]  /*5b40*/  PLOP3.LUT P0, PT, PT, PT, UP0, 0x80, 0x8 ;  /* 0x000000000008781c */ /* 0x000fda0003f0f008 */
[----:B-1----:R-:W-:Y:S05]  /*5b50*/  @!P0 EXIT ;  /* 0x000000000000894d */ /* 0x002fea0003800000 */
[----:B------:R-:W1:Y:S08]  /*5b60*/  S2UR UR4, SR_CgaCtaId ;  /* 0x00000000000479c3 */ /* 0x000e700000008800 */
[----:B------:R-:W-:Y:S01]  /*5b70*/  BAR.SYNC.DEFER_BLOCKING 0x6, 0xa0 ;  /* 0x0182800000007b1d */ /* 0x000fe20000010000 */
[----:B------:R-:W-:Y:S01]  /*5b80*/  IMAD.SHL.U32 R3, R95, 0x20, RZ ;  /* 0x000000205f037824 */ /* 0x000fe200078e00ff */
[C---:B------:R-:W-:Y:S01]  /*5b90*/  SHF.L.U32 R4, R81.reuse, 0x15, RZ ;  /* 0x0000001551047819 */ /* 0x040fe200000006ff */
[----:B------:R-:W-:Y:S01]  /*5ba0*/  IMAD.SHL.U32 R5, R81, 0x400, RZ ;  /* 0x0000040051057824 */ /* 0x000fe200078e00ff */
[C---:B------:R-:W-:Y:S01]  /*5bb0*/  LOP3.LUT R96, R95.reuse, 0x60, RZ, 0xc0, !PT ;  /* 0x000000605f607812 */ /* 0x040fe200078ec0ff */
[----:B------:R-:W-:Y:S01]  /*5bc0*/  IMAD.SHL.U32 R2, R95, 0x4, RZ ;  /* 0x000000045f027824 */ /* 0x000fe200078e00ff */
[----:B------:R-:W-:-:S02]  /*5bd0*/  UMOV UR43, 0x400 ;  /* 0x00000400002b7882 */ /* 0x000fc40000000000 */
[----:B------:R-:W2:Y:S01]  /*5be0*/  LDC.64 R78, c[0x0][0x8b0] ;  /* 0x00022c00ff4e7b82 */ /* 0x000ea20000000a00 */
[----:B------:R-:W-:Y:S01]  /*5bf0*/  LOP3.LUT R94, R3, 0xb20, RZ, 0xc0, !PT ;  /* 0x00000b20035e7812 */ /* 0x000fe200078ec0ff */
[----:B------:R-:W-:Y:S01]  /*5c00*/  IMAD.U32 R37, R95, 0x10000, RZ ;  /* 0x000100005f257824 */ /* 0x000fe200078e00ff */
[----:B------:R-:W-:Y:S01]  /*5c10*/  LOP3.LUT R3, R3, 0xc0, RZ, 0xc0, !PT ;  /* 0x000000c003037812 */ /* 0x000fe200078ec0ff */
[----:B------:R-:W-:Y:S01]  /*5c20*/  HFMA2 R36, -RZ, RZ, 0, 0 ;  /* 0x00000000ff247431 */ /* 0x000fe200000001ff */
[----:B------:R-:W-:Y:S01]  /*5c30*/  LOP3.LUT R94, R94, 0x400, R5, 0xf8, !PT ;  /* 0x000004005e5e7812 */ /* 0x000fe200078ef805 */
[----:B------:R-:W-:Y:S01]  /*5c40*/  IMAD.MOV.U32 R91, RZ, RZ, 0x1 ;  /* 0x00000001ff5b7424 */ /* 0x000fe200078e00ff */
[----:B------:R-:W-:Y:S01]  /*5c50*/  LOP3.LUT R3, R3, 0x18, R2, 0xf8, !PT ;  /* 0x0000001803037812 */ /* 0x000fe200078ef802 */
[----:B------:R-:W3:Y:S01]  /*5c60*/  LDC.64 R76, c[0x0][0x8a8] ;  /* 0x00022a00ff4c7b82 */ /* 0x000ee20000000a00 */
[----:B------:R-:W-:Y:S01]  /*5c70*/  LOP3.LUT R4, R4, 0x200000, RZ, 0xc0, !PT ;  /* 0x0020000004047812 */ /* 0x000fe200078ec0ff */
[----:B------:R-:W-:Y:S01]  /*5c80*/  IMAD.MOV.U32 R90, RZ, RZ, RZ ;  /* 0x000000ffff5a7224 */ /* 0x000fe200078e00ff */
[----:B------:R-:W-:Y:S01]  /*5c90*/  LOP3.LUT R94, R94, R3, RZ, 0xfc, !PT ;  /* 0x000000035e5e7212 */ /* 0x000fe200078efcff */
[----:B------:R-:W-:Y:S01]  /*5ca0*/  IMAD.MOV.U32 R87, RZ, RZ, RZ ;  /* 0x000000ffff577224 */ /* 0x000fe200078e00ff */
[----:B------:R-:W-:Y:S01]  /*5cb0*/  LOP3.LUT R93, R95, 0x2, RZ, 0xc0, !PT ;  /* 0x000000025f5d7812 */ /* 0x000fe200078ec0ff */
[----:B------:R-:W4:Y:S01]  /*5cc0*/  LDCU UR59, c[0x0][0x370] ;  /* 0x00006e00ff3b77ac */ /* 0x000f220008000800 */
[----:B------:R-:W-:-:S02]  /*5cd0*/  LOP3.LUT R37, R4, 0x400000, R37, 0xf8, !PT ;  /* 0x0040000004257812 */ /* 0x000fc400078ef825 */
[----:B------:R-:W-:Y:S01]  /*5ce0*/  LOP3.LUT R95, R95, 0x4, RZ, 0xc0, !PT ;  /* 0x000000045f5f7812 */ /* 0x000fe200078ec0ff */
[----:B-1----:R-:W-:Y:S01]  /*5cf0*/  ULEA UR43, UR4, UR43, 0x18 ;  /* 0x0000002b042b7291 */ /* 0x002fe2000f8ec0ff */
[----:B------:R-:W-:Y:S01]  /*5d00*/  MOV R89, RZ ;  /* 0x000000ff00597202 */ /* 0x000fe20000000f00 */
[----:B------:R-:W1:Y:S02]  /*5d10*/  LDCU UR42, c[0x0][0xb0c] ;  /* 0x00016180ff2a77ac */ /* 0x000e640008000800 */
[----:B------:R-:W-:Y:S01]  /*5d20*/  UIADD3 UR4, UPT, UPT, UR43, 0x200, URZ ;  /* 0x000002002b047890 */ /* 0x000fe2000fffe0ff */
[----:B------:R-:W1:Y:S04]  /*5d30*/  LDCU UR39, c[0x0][0xb30] ;  /* 0x00016600ff2777ac */ /* 0x000e680008000800 */
[----:B------:R-:W4:Y:S01]  /*5d40*/  LDS R0, [UR43+0x180] ;  /* 0x0001802bff007984 */ /* 0x000f220008000800 */
[----:B------:R-:W-:Y:S01]  /*5d50*/  MOV R85, UR4 ;  /* 0x0000000400557c02 */ /* 0x000fe20008000f00 */
[----:B------:R-:W1:Y:S04]  /*5d60*/  LDCU.64 UR56, c[0x0][0x888] ;  /* 0x00011100ff3877ac */ /* 0x000e680008000a00 */
[----:B------:R-:W-:Y:S01]  /*5d70*/  IMAD R94, R94, 0x2, R85 ;  /* 0x000000025e5e7824 */ /* 0x000fe200078e0255 */
[----:B------:R-:W1:Y:S03]  /*5d80*/  LDCU.64 UR40, c[0x0][0xb28] ;  /* 0x00016500ff2877ac */ /* 0x000e660008000a00 */
[--C-:B------:R-:W-:Y:S01]  /*5d90*/  IMAD R93, R93, -0x10, R94.reuse ;  /* 0xfffffff05d5d7824 */ /* 0x100fe200078e025e */
[----:B------:R-:W1:Y:S01]  /*5da0*/  LDCU.64 UR62, c[0x0][0x890] ;  /* 0x00011200ff3e77ac */ /* 0x000e620008000a00 */
[----:B------:R-:W-:Y:S01]  /*5db0*/  IMAD R92, R95, -0x10, R94 ;  /* 0xfffffff05f5c7824 */ /* 0x000fe200078e025e */
[----:B------:R-:W1:Y:S01]  /*5dc0*/  LDCU.128 UR52, c[0x0][0xb10] ;  /* 0x00016200ff3477ac */ /* 0x000e620008000c00 */
[----:B------:R-:W1:Y:S01]  /*5dd0*/  LDCU UR58, c[0x0][0x374] ;  /* 0x00006e80ff3a77ac */ /* 0x000e620008000800 */
[----:B------:R-:W-:Y:S01]  /*5de0*/  UMOV UR47, URZ ;  /* 0x000000ff002f7c82 */ /* 0x000fe20008000000 */
[----:B------:R-:W-:Y:S01]  /*5df0*/  UMOV UR46, URZ ;  /* 0x000000ff002e7c82 */ /* 0x000fe20008000000 */
[----:B-1234-:R-:W-:-:S07]  /*5e00*/  IMAD.IADD R37, R0, 0x1, R37 ;  /* 0x0000000100257824 */ /* 0x01efce00078e0225 */
.L_x_148:
[----:B------:R-:W-:Y:S02]  /*5e10*/  LEA R3, R87, UR43, 0x3 ;  /* 0x0000002b57037c11 */ /* 0x000fe4000f8e18ff */
[----:B------:R-:W-:Y:S02]  /*5e20*/  SHF.L.U32 R0, R89, 0x1f, RZ ;  /* 0x0000001f59007819 */ /* 0x000fe400000006ff */
[----:B------:R-:W-:Y:S02]  /*5e30*/  LEA R5, R87, UR43, 0x4 ;  /* 0x0000002b57057c11 */ /* 0x000fe4000f8e20ff */
[----:B-1----:R-:W1:Y:S02]  /*5e40*/  SYNCS.PHASECHK.TRANS64.TRYWAIT P0, [R3+URZ+0xd0], R0 ;  /* 0x0000d000030075a7 */ /* 0x002e6400080011ff */
[----:B-12---:R-:W-:Y:S05]  /*5e50*/  @!P0 BRA `(.L_x_105) ;  /* 0x0000004c00e08947 */ /* 0x006fea0003800000 */
.L_x_207:
[----:B------:R-:W2:Y:S01]  /*5e60*/  LDS.128 R4, [R5+0x160] ;  /* 0x0001600005047984 */ /* 0x000ea20000000c00 */
[----:B------:R-:W-:Y:S01]  /*5e70*/  UISETP.GE.AND UP0, UPT, UR45, 0x1, UPT ;  /* 0x000000012d00788c */ /* 0x000fe2000bf06270 */
[----:B------:R-:W-:Y:S01]  /*5e80*/  @!PT LDS RZ, [RZ] ;  /* 0x00000000fffff984 */ /* 0x000fe20000000800 */
[----:B------:R-:W-:Y:S01]  /*5e90*/  @!PT LDS RZ, [RZ] ;  /* 0x00000000fffff984 */ /* 0x000fe20000000800 */
[----:B------:R-:W-:Y:S01]  /*5ea0*/  @!PT LDS RZ, [RZ] ;  /* 0x00000000fffff984 */ /* 0x000fe20000000800 */
[----:B------:R-:W-:Y:S01]  /*5eb0*/  @!PT LDS RZ, [RZ] ;  /* 0x00000000fffff984 */ /* 0x000fe20000000800 */
[----:B------:R3:W-:Y:S06]  /*5ec0*/  MEMBAR.ALL.CTA ;  /* 0x0000000000007992 */ /* 0x0007ec0000008000 */
[----:B---3--:R-:W3:Y:S01]  /*5ed0*/  FENCE.VIEW.ASYNC.S ;  /* 0x00000000000073c6 */ /* 0x008ee20000000000 */
[----:B--2---:R-:W-:Y:S11]  /*5ee0*/  LOP3.LUT P0, RZ, R6, 0x1, RZ, 0xc0, !PT ;  /* 0x0000000106ff7812 */ /* 0x004ff6000780c0ff */
[----:B------:R-:W-:Y:S02]  /*5ef0*/  @!UPT UIADD3 URZ, UPT, UPT, URZ, URZ, URZ ;  /* 0x000000fffffff290 */ /* 0x000fe4000fffe0ff */
[----:B---3--:R-:W-:Y:S01]  /*5f00*/  VOTEU.ANY UP1, P0 ;  /* 0x0000000000ff7886 */ /* 0x008fe20000020100 */
[----:B------:R-:W-:Y:S01]  /*5f10*/  PLOP3.LUT P0, PT, PT, PT, UP1, 0x80, 0x8 ;  /* 0x000000000008781c */ /* 0x000fe20003f0f018 */
[----:B------:R-:W-:Y:S11]  /*5f20*/  UP2UR UR61, UPR, URZ, 0x2 ;  /* 0x00000002ff3d7883 */ /* 0x000ff60008000000 */
[----:B------:R-:W-:Y:S01]  /*5f30*/  @!UPT UIADD3 URZ, UPT, UPT, URZ, URZ, URZ ;  /* 0x000000fffffff290 */ /* 0x000fe2000fffe0ff */
[----:B-1----:R-:W-:Y:S02]  /*5f40*/  @P0 SHF.R.U32.HI R0, RZ, 0x10, R5 ;  /* 0x00000010ff000819 */ /* 0x002fe40000011605 */
        /* <DEDUP_REMOVED lines=12> */
[----:B------:R-:W2:Y:S01]  /*6010*/  LDCU UR12, c[0x0][0xb20] ;  /* 0x00016400ff0c77ac */ /* 0x000ea20008000800 */
[----:B------:R-:W-:Y:S02]  /*6020*/  UIMAD.WIDE.U32 UR4, UR58, UR55, URZ ;  /* 0x000000373a0472a5 */ /* 0x000fe4000f8e00ff */
[----:B------:R-:W-:Y:S02]  /*6030*/  UIMAD.WIDE.U32 UR6, UR59, UR52, URZ ;  /* 0x000000343b0672a5 */ /* 0x000fe4000f8e00ff */
[----:B------:R-:W-:Y:S02]  /*6040*/  UISETP.NE.AND UP0, UPT, UR54, 0x1, UPT ;  /* 0x000000013600788c */ /* 0x000fe4000bf05270 */
[----:B------:R-:W-:Y:S02]  /*6050*/  UIMAD.WIDE.U32 UR8, UR37, UR55, URZ ;  /* 0x00000037250872a5 */ /* 0x000fe4000f8e00ff */
[----:B------:R-:W-:Y:S02]  /*6060*/  UIMAD.WIDE.U32 UR10, UR38, UR52, URZ ;  /* 0x00000034260a72a5 */ /* 0x000fe4000f8e00ff */
[----:B------:R-:W-:Y:S02]  /*6070*/  UISETP.NE.AND UP1, UPT, UR42, 0x1, UPT ;  /* 0x000000012a00788c */ /* 0x000fe4000bf25270 */
[----:B------:R-:W-:Y:S01]  /*6080*/  UISETP.NE.AND UP2, UPT, UR45, 0x1, UPT ;  /* 0x000000012d00788c */ /* 0x000fe2000bf45270 */
[----:B------:R-:W-:Y:S02]  /*6090*/  UMOV UR4, UR5 ;  /* 0x0000000500047c82 */ /* 0x000fe40008000000 */
[----:B--2---:R-:W-:Y:S03]  /*60a0*/  USHF.R.U32.HI UR5, URZ, UR12, UR4 ;  /* 0x0000000cff057299 */ /* 0x004fe60008011604 */
[----:B------:R-:W-:Y:S02]  /*60b0*/  UMOV UR4, UR7 ;  /* 0x0000000700047c82 */ /* 0x000fe40008000000 */
[----:B------:R-:W-:Y:S02]  /*60c0*/  USHF.R.U32.HI UR7, URZ, UR53, UR4 ;  /* 0x00000035ff077299 */ /* 0x000fe40008011604 */
[----:B------:R-:W-:Y:S02]  /*60d0*/  USEL UR4, UR58, UR5, !UP0 ;  /* 0x000000053a047287 */ /* 0x000fe4000c000000 */
[----:B------:R-:W-:Y:S01]  /*60e0*/  USEL UR7, UR59, UR7, !UP1 ;  /* 0x000000073b077287 */ /* 0x000fe2000c800000 */
[----:B------:R-:W-:Y:S01]  /*60f0*/  UMOV UR5, UR9 ;  /* 0x0000000900057c82 */ /* 0x000fe20008000000 */
[----:B------:R-:W-:Y:S02]  /*6100*/  UIMAD.WIDE.U32 UR8, UR4, UR40, URZ ;  /* 0x00000028040872a5 */ /* 0x000fe4000f8e00ff */
[----:B------:R-:W-:Y:S03]  /*6110*/  USHF.R.U32.HI UR6, URZ, UR12, UR5 ;  /* 0x0000000cff067299 */ /* 0x000fe60008011605 */
[----:B------:R-:W-:Y:S01]  /*6120*/  UMOV UR5, UR11 ;  /* 0x0000000b00057c82 */ /* 0x000fe20008000000 */
[----:B------:R-:W-:Y:S02]  /*6130*/  UIMAD.WIDE.U32 UR10, UR7, UR40, URZ ;  /* 0x00000028070a72a5 */ /* 0x000fe4000f8e00ff */
[----:B------:R-:W-:Y:S02]  /*6140*/  USHF.R.U32.HI UR12, URZ, UR53, UR5 ;  /* 0x00000035ff0c7299 */ /* 0x000fe40008011605 */
[----:B------:R-:W-:Y:S01]  /*6150*/  USEL UR6, UR37, UR6, !UP0 ;  /* 0x0000000625067287 */ /* 0x000fe2000c000000 */
[----:B------:R-:W-:Y:S02]  /*6160*/  UMOV UR5, UR9 ;  /* 0x0000000900057c82 */ /* 0x000fe40008000000 */
[----:B------:R-:W-:Y:S01]  /*6170*/  UMOV UR10, UR11 ;  /* 0x0000000b000a7c82 */ /* 0x000fe20008000000 */
[----:B------:R-:W-:Y:S02]  /*6180*/  @UP2 USHF.R.U32.HI UR4, URZ, UR41, UR5 ;  /* 0x00000029ff042299 */ /* 0x000fe40008011605 */
[----:B------:R-:W-:Y:S02]  /*6190*/  @UP2 USHF.R.U32.HI UR7, URZ, UR41, UR10 ;  /* 0x00000029ff072299 */ /* 0x000fe4000801160a */
[----:B------:R-:W-:Y:S02]  /*61a0*/  UIMAD UR4, UR45, UR4, URZ ;  /* 0x000000042d0472a4 */ /* 0x000fe4000f8e02ff */
[----:B------:R-:W-:Y:S02]  /*61b0*/  UIMAD.WIDE.U32 UR10, UR6, UR40, URZ ;  /* 0x00000028060a72a5 */ /* 0x000fe4000f8e00ff */
[----:B------:R-:W-:Y:S02]  /*61c0*/  USEL UR5, UR38, UR12, !UP1 ;  /* 0x0000000c26057287 */ /* 0x000fe4000c800000 */
[----:B------:R-:W-:Y:S02]  /*61d0*/  UIMAD UR8, UR45, UR7, URZ ;  /* 0x000000072d0872a4 */ /* 0x000fe4000f8e02ff */
[----:B------:R-:W-:Y:S03]  /*61e0*/  UISETP.GE.AND UP0, UPT, UR6, UR4, UPT ;  /* 0x000000040600728c */ /* 0x000fe6000bf06270 */
[----:B------:R-:W-:Y:S01]  /*61f0*/  UMOV UR4, UR11 ;  /* 0x0000000b00047c82 */ /* 0x000fe20008000000 */
[----:B------:R-:W-:Y:S02]  /*6200*/  UISETP.GE.OR UP0, UPT, UR5, UR8, UP0 ;  /* 0x000000080500728c */ /* 0x000fe40008706670 */
[----:B------:R-:W-:Y:S02]  /*6210*/  USHF.R.U32.HI UR4, URZ, UR41, UR4 ;  /* 0x00000029ff047299 */ /* 0x000fe40008011604 */
[----:B------:R-:W-:Y:S02]  /*6220*/  UIMAD.WIDE.U32 UR8, UR5, UR40, URZ ;  /* 0x00000028050872a5 */ /* 0x000fe4000f8e00ff */
[----:B------:R-:W-:Y:S02]  /*6230*/  USEL UR11, UR6, UR4, !UP2 ;  /* 0x00000004060b7287 */ /* 0x000fe4000d000000 */
[----:B------:R-:W-:Y:S02]  /*6240*/  UIADD3 UR8, UPT, UPT, -UR5, URZ, URZ ;  /* 0x000000ff05087290 */ /* 0x000fe4000fffe1ff */
[----:B------:R-:W-:Y:S01]  /*6250*/  UIADD3 UR10, UPT, UPT, -UR11, URZ, URZ ;  /* 0x000000ff0b0a7290 */ /* 0x000fe2000fffe1ff */
[----:B------:R-:W-:Y:S01]  /*6260*/  @!UP0 UMOV UR4, UR9 ;  /* 0x0000000900048c82 */ /* 0x000fe20008000000 */
[----:B------:R-:W-:Y:S02]  /*6270*/  UIADD3 UR9, UPT, UPT, -UR6, URZ, URZ ;  /* 0x000000ff06097290 */ /* 0x000fe4000fffe1ff */
[----:B------:R-:W-:Y:S02]  /*6280*/  @!UP0 USHF.R.U32.HI UR4, URZ, UR41, UR4 ;  /* 0x00000029ff048299 */ /* 0x000fe40008011604 */
[----:B------:R-:W-:Y:S02]  /*6290*/  UIMAD UR10, UR45, UR10, UR6 ;  /* 0x0000000a2d0a72a4 */ /* 0x000fe4000f8e0206 */
[----:B------:R-:W-:Y:S04]  /*62a0*/  @!UP0 USEL UR4, UR5, UR4, !UP2 ;  /* 0x0000000405048287 */ /* 0x000fe8000d000000 */
[----:B------:R-:W-:Y:S02]  /*62b0*/  @!UP0 UIMAD UR10, UR7, UR10, UR4 ;  /* 0x0000000a070a82a4 */ /* 0x000fe4000f8e0204 */
[----:B------:R-:W-:Y:S02]  /*62c0*/  @!UP0 UIADD3 UR11, UPT, UPT, UR11, -UR4, URZ ;  /* 0x800000040b0b8290 */ /* 0x000fe4000fffe0ff */
[----:B------:R-:W-:Y:S02]  /*62d0*/  UIMAD UR7, UR42, UR8, UR38 ;  /* 0x000000082a0772a4 */ /* 0x000fe4000f8e0226 */
[----:B------:R-:W-:Y:S02]  /*62e0*/  @!UP0 UIMAD UR6, UR11, UR45, UR5 ;  /* 0x0000002d0b0682a4 */ /* 0x000fe4000f8e0205 */
[----:B------:R-:W-:Y:S01]  /*62f0*/  UIMAD UR4, UR54, UR9, UR37 ;  /* 0x00000009360472a4 */ /* 0x000fe2000f8e0225 */
[----:B------:R-:W-:Y:S02]  /*6300*/  @!UP0 UMOV UR5, UR10 ;  /* 0x0000000a00058c82 */ /* 0x000fe40008000000 */
[----:B------:R-:W-:Y:S02]  /*6310*/  UIMAD UR38, UR5, UR42, UR7 ;  /* 0x0000002a052672a4 */ /* 0x000fe4000f8e0207 */
[----:B------:R-:W-:Y:S11]  /*6320*/  UIMAD UR37, UR6, UR54, UR4 ;  /* 0x00000036062572a4 */ /* 0x000ff6000f8e0204 */
[----:B------:R-:W-:Y:S01]  /*6330*/  @!UPT UIADD3 URZ, UPT, UPT, URZ, URZ, URZ ;  /* 0x000000fffffff290 */ /* 0x000fe2000fffe0ff */
.L_x_106:
[----:B------:R-:W-:Y:S01]  /*6340*/  UISETP.NE.AND UP0, UPT, UR39, 0x1, UPT ;  /* 0x000000012700788c */ /* 0x000fe2000bf05270 */
[----:B------:R-:W-:Y:S01]  /*6350*/  LOP3.LUT P0, RZ, R85, 0x1b0, RZ, 0xc0, !PT ;  /* 0x000001b055ff7812 */ /* 0x000fe2000780c0ff */
[----:B------:R-:W-:Y:S01]  /*6360*/  USHF.L.U32 UR50, UR26, 0x6, URZ ;  /* 0x000000061a327899 */ /* 0x000fe200080006ff */
[----:B------:R-:W-:Y:S01]  /*6370*/  BSSY.RECONVERGENT B6, `(.L_x_107) ;  /* 0x0000034000067945 */ /* 0x000fe20003800200 */
[----:B------:R-:W-:Y:S01]  /*6380*/  USHF.L.U32 UR49, UR30, 0x8, URZ ;  /* 0x000000081e317899 */ /* 0x000fe200080006ff */
[----:B------:R-:W-:Y:S06]  /*6390*/  IADD3 R87, PT, PT, R87, 0x1, RZ ;  /* 0x0000000157577810 */ /* 0x000fec0007ffe0ff */
[----:B------:R-:W2:Y:S01]  /*63a0*/  @!UP0 LDCU.128 UR12, c[0x0][0xb10] ;  /* 0x00016200ff0c87ac */ /* 0x000ea20008000c00 */
[----:B------:R-:W3:Y:S01]  /*63b0*/  @!UP0 LDCU UR5, c[0x0][0xb0c] ;  /* 0x00016180ff0587ac */ /* 0x000ee20008000800 */
[----:B------:R-:W4:Y:S01]  /*63c0*/  @!UP0 LDCU UR10, c[0x0][0xb20] ;  /* 0x00016400ff0a87ac */ /* 0x000f220008000800 */
[----:B--2---:R-:W-:Y:S02]  /*63d0*/  UIMAD.WIDE.U32 UR8, UR38, UR12, URZ ;  /* 0x0000000c260872a5 */ /* 0x004fe4000f8e00ff */
[----:B------:R-:W-:Y:S02]  /*63e0*/  UIMAD.WIDE.U32 UR6, UR37, UR15, URZ ;  /* 0x0000000f250672a5 */ /* 0x000fe4000f8e00ff */
[----:B------:R-:W-:Y:S03]  /*63f0*/  @!UP0 UISETP.NE.AND UP1, UPT, UR14, 0x1, UPT ;  /* 0x000000010e00888c */ /* 0x000fe6000bf25270 */
[----:B------:R-:W-:Y:S01]  /*6400*/  @!UP0 UMOV UR4, UR9 ;  /* 0x0000000900048c82 */ /* 0x000fe20008000000 */
[----:B---3--:R-:W-:Y:S02]  /*6410*/  @!UP0 UISETP.NE.AND UP2, UPT, UR5, 0x1, UPT ;  /* 0x000000010500888c */ /* 0x008fe4000bf45270 */
[----:B------:R-:W-:Y:S01]  /*6420*/  @!UP0 USHF.R.U32.HI UR4, URZ, UR13, UR4 ;  /* 0x0000000dff048299 */ /* 0x000fe20008011604 */
[----:B------:R-:W-:Y:S02]  /*6430*/  @!UP0 UMOV UR6, UR7 ;  /* 0x0000000700068c82 */ /* 0x000fe40008000000 */
[----:B----4-:R-:W-:Y:S02]  /*6440*/  @!UP0 USHF.R.U32.HI UR6, URZ, UR10, UR6 ;  /* 0x0000000aff068299 */ /* 0x010fe40008011606 */
[----:B------:R-:W-:Y:S02]  /*6450*/  @!UP0 USEL UR7, UR38, UR4, !UP2 ;  /* 0x0000000426078287 */ /* 0x000fe4000d000000 */
[----:B------:R-:W-:Y:S04]  /*6460*/  @!UP0 USEL UR6, UR37, UR6, !UP1 ;  /* 0x0000000625068287 */ /* 0x000fe8000c800000 */
[----:B------:R-:W-:Y:S02]  /*6470*/  @!UP0 UIADD3 UR4, UPT, UPT, -UR7, UR6, URZ ;  /* 0x0000000607048290 */ /* 0x000fe4000fffe1ff */
[----:B------:R-:W-:Y:S02]  /*6480*/  @!UP0 UIADD3 UR6, UPT, UPT, UR7, -UR6, URZ ;  /* 0x8000000607068290 */ /* 0x000fe4000fffe0ff */
[----:B------:R-:W-:Y:S02]  /*6490*/  @!UP0 UIMAD UR38, UR4, UR5, UR38 ;  /* 0x00000005042682a4 */ /* 0x000fe4000f8e0226 */
[----:B------:R-:W-:Y:S01]  /*64a0*/  @!UP0 UIMAD UR37, UR6, UR14, UR37 ;  /* 0x0000000e062582a4 */ /* 0x000fe2000f8e0225 */
[----:B------:R-:W-:Y:S11]  /*64b0*/  @!P0 BRA `(.L_x_108) ;  /* 0x00000000007c8947 */ /* 0x000ff60003800000 */
[----:B------:R-:W2:Y:S01]  /*64c0*/  LDCU.64 UR8, c[0x4][0x80] ;  /* 0x01001000ff0877ac */ /* 0x000ea20008000a00 */
[----:B------:R-:W-:Y:S01]  /*64d0*/  MOV R2, 0x0 ;  /* 0x0000000000027802 */ /* 0x000fe20000000f00 */
[----:B------:R-:W-:Y:S02]  /*64e0*/  HFMA2 R12, -RZ, RZ, 0, 5.9604644775390625e-08 ;  /* 0x00000001ff0c7431 */ /* 0x000fe400000001ff */
[----:B------:R-:W-:Y:S01]  /*64f0*/  IMAD.MOV.U32 R8, RZ, RZ, 0x70 ;  /* 0x00000070ff087424 */ /* 0x000fe200078e00ff */
[----:B------:R3:W4:Y:S01]  /*6500*/  LDC.64 R14, c[0x4][R2] ;  /* 0x01000000020e7b82 */ /* 0x0007220000000a00 */
[----:B------:R-:W1:Y:S01]  /*6510*/  LDCU.64 UR6, c[0x4][0x88] ;  /* 0x01001100ff0677ac */ /* 0x000e620008000a00 */
[----:B------:R-:W-:Y:S01]  /*6520*/  IMAD.MOV.U32 R13, RZ, RZ, RZ ;  /* 0x000000ffff0d7224 */ /* 0x000fe200078e00ff */
[----:B------:R-:W1:Y:S01]  /*6530*/  LDCU.64 UR4, c[0x4][0x8] ;  /* 0x01000100ff0477ac */ /* 0x000e620008000a00 */
[----:B--2---:R-:W-:Y:S01]  /*6540*/  MOV R5, UR9 ;  /* 0x0000000900057c02 */ /* 0x004fe20008000f00 */
[----:B------:R-:W-:Y:S01]  /*6550*/  IMAD.U32 R4, RZ, RZ, UR8 ;  /* 0x00000008ff047e24 */ /* 0x000fe2000f8e00ff */
[----:B-1----:R-:W-:Y:S01]  /*6560*/  MOV R7, UR7 ;  /* 0x0000000700077c02 */ /* 0x002fe20008000f00 */
[----:B------:R-:W-:Y:S01]  /*6570*/  IMAD.U32 R6, RZ, RZ, UR6 ;  /* 0x00000006ff067e24 */ /* 0x000fe2000f8e00ff */
[----:B------:R-:W-:Y:S01]  /*6580*/  MOV R11, UR5 ;  /* 0x00000005000b7c02 */ /* 0x000fe20008000f00 */
[----:B------:R-:W-:Y:S02]  /*6590*/  IMAD.U32 R10, RZ, RZ, UR4 ;  /* 0x00000004ff0a7e24 */ /* 0x000fe4000f8e00ff */
[----:B------:R-:W-:Y:S07]  /*65a0*/  LEPC R20, `(.L_x_109) ;  /* 0x000000001014794e */ /* 0x000fee0000000000 */
[----:B---345:R-:W-:Y:S05]  /*65b0*/  CALL.ABS.NOINC R14 ;  /* 0x000000000e007343 */ /* 0x038fea0003c00000 */
.L_x_109:
[----:B------:R-:W1:Y:S01]  /*65c0*/  LDCU.64 UR8, c[0x4][0x80] ;  /* 0x01001000ff0877ac */ /* 0x000e620008000a00 */
[----:B------:R-:W2:Y:S01]  /*65d0*/  LDC.64 R2, c[0x4][R2] ;  /* 0x0100000002027b82 */ /* 0x000ea20000000a00 */
[----:B------:R-:W-:Y:S02]  /*65e0*/  HFMA2 R12, -RZ, RZ, 0, 5.9604644775390625e-08 ;  /* 0x00000001ff0c7431 */ /* 0x000fe400000001ff */
[----:B------:R-:W-:Y:S02]  /*65f0*/  IMAD.MOV.U32 R8, RZ, RZ, 0x70 ;  /* 0x00000070ff087424 */ /* 0x000fe400078e00ff */
[----:B------:R-:W-:Y:S01]  /*6600*/  IMAD.MOV.U32 R13, RZ, RZ, RZ ;  /* 0x000000ffff0d7224 */ /* 0x000fe200078e00ff */
[----:B------:R-:W3:Y:S01]  /*6610*/  LDCU.64 UR6, c[0x4][0x88] ;  /* 0x01001100ff0677ac */ /* 0x000ee20008000a00 */
[----:B------:R-:W4:Y:S01]  /*6620*/  LDCU.64 UR4, c[0x4][0x8] ;  /* 0x01000100ff0477ac */ /* 0x000f220008000a00 */
[----:B-1----:R-:W-:Y:S02]  /*6630*/  MOV R4, UR8 ;  /* 0x0000000800047c02 */ /* 0x002fe40008000f00 */
[----:B------:R-:W-:Y:S02]  /*6640*/  MOV R5, UR9 ;  /* 0x0000000900057c02 */ /* 0x000fe40008000f00 */
[----:B---3--:R-:W-:Y:S01]  /*6650*/  MOV R7, UR7 ;  /* 0x0000000700077c02 */ /* 0x008fe20008000f00 */
[----:B------:R-:W-:Y:S01]  /*6660*/  IMAD.U32 R6, RZ, RZ, UR6 ;  /* 0x00000006ff067e24 */ /* 0x000fe2000f8e00ff */
[----:B----4-:R-:W-:Y:S01]  /*6670*/  MOV R11, UR5 ;  /* 0x00000005000b7c02 */ /* 0x010fe20008000f00 */
[----:B------:R-:W-:Y:S02]  /*6680*/  IMAD.U32 R10, RZ, RZ, UR4 ;  /* 0x00000004ff0a7e24 */ /* 0x000fe4000f8e00ff */
[----:B------:R-:W-:Y:S07]  /*6690*/  LEPC R20, `(.L_x_108) ;  /* 0x000000001014794e */ /* 0x000fee0000000000 */
[----:B--2---:R-:W-:Y:S05]  /*66a0*/  CALL.ABS.NOINC R2 ;  /* 0x0000000002007343 */ /* 0x004fea0003c00000 */
.L_x_108:
[----:B------:R-:W-:Y:S05]  /*66b0*/  BSYNC.RECONVERGENT B6 ;  /* 0x0000000000067941 */ /* 0x000fea0003800200 */
.L_x_107:
[----:B------:R-:W-:Y:S01]  /*66c0*/  R2UR UR4, R84 ;  /* 0x00000000540472ca */ /* 0x000fe200000e0000 */
[----:B------:R-:W-:Y:S01]  /*66d0*/  UISETP.NE.U32.AND UP0, UPT, UR62, URZ, UPT ;  /* 0x000000ff3e00728c */ /* 0x000fe2000bf05070 */
[----:B------:R-:W-:Y:S02]  /*66e0*/  ISETP.NE.U32.AND P4, PT, R78, RZ, PT ;  /* 0x000000ff4e00720c */ /* 0x000fe40003f85070 */
[----:B------:R-:W-:Y:S01]  /*66f0*/  ISETP.NE.U32.AND P2, PT, RZ, UR56, PT ;  /* 0x00000038ff007c0c */ /* 0x000fe2000bf45070 */
[----:B------:R-:W-:Y:S01]  /*6700*/  UISETP.NE.AND.EX UP1, UPT, UR63, URZ, UPT, UP0 ;  /* 0x000000ff3f00728c */ /* 0x000fe2000bf25300 */
[----:B------:R-:W-:Y:S01]  /*6710*/  ISETP.NE.AND.EX P4, PT, R79, RZ, PT, P4 ;  /* 0x000000ff4f00720c */ /* 0x000fe20003f85340 */
[----:B------:R-:W-:Y:S01]  /*6720*/  UPLOP3.LUT UP0, UPT, UPT, UPT, UPT, 0x40, 0x4 ;  /* 0x000000000004789c */ /* 0x000fe20003f0e870 */
[----:B------:R-:W-:Y:S05]  /*6730*/  ISETP.NE.AND.EX P2, PT, RZ, UR57, PT, P2 ;  /* 0x00000039ff007c0c */ /* 0x000fea000bf45320 */
[----:B------:R-:W-:Y:S06]  /*6740*/  UISETP.NE.AND UP2, UPT, UR4, URZ, UPT ;  /* 0x000000ff0400728c */ /* 0x000fec000bf45270 */
[----:B------:R-:W-:Y:S05]  /*6750*/  PLOP3.LUT P1, PT, PT, PT, UP2, 0x80, 0x8 ;  /* 0x000000000008781c */ /* 0x000fea0003f2f028 */
[----:B------:R-:W-:Y:S06]  /*6760*/  @UP2 UPLOP3.LUT UP0, UPT, UPT, UPT, UP1, 0x80, 0x8 ;  /* 0x000000000008289c */ /* 0x000fec0003f0f010 */
[----:B------:R-:W-:Y:S01]  /*6770*/  PLOP3.LUT P0, PT, PT, PT, UP0, 0x80, 0x8 ;  /* 0x000000000008781c */ /* 0x000fe20003f0f008 */
[----:B------:R-:W-:Y:S01]  /*6780*/  @!UPT UIADD3 URZ, UPT, UPT, URZ, URZ, URZ ;  /* 0x000000fffffff290 */ /* 0x000fe2000fffe0ff */
[----:B------:R-:W-:Y:S11]  /*6790*/  BRA.U !UP1, `(.L_x_110) ;  /* 0x00000001093c7547 */ /* 0x000ff6000b800000 */
[----:B------:R-:W-:Y:S01]  /*67a0*/  UISETP.NE.U32.AND UP0, UPT, UR56, URZ, UPT ;  /* 0x000000ff3800728c */ /* 0x000fe2000bf05070 */
[----:B-1----:R-:W-:Y:S01]  /*67b0*/  HFMA2 R0, -RZ, RZ, 0, 5.9604644775390625e-08 ;  /* 0x00000001ff007431 */ /* 0x002fe200000001ff */
[----:B------:R-:W1:Y:S01]  /*67c0*/  LDCU.64 UR8, c[0x0][0x358] ;  /* 0x00006b00ff0877ac */ /* 0x000e620008000a00 */
[----:B------:R-:W-:Y:S01]  /*67d0*/  IMAD.MOV.U32 R80, RZ, RZ, 0x1 ;  /* 0x00000001ff507424 */ /* 0x000fe200078e00ff */
[----:B------:R-:W-:Y:S06]  /*67e0*/  UISETP.NE.AND.EX UP0, UPT, UR57, URZ, UPT, UP0 ;  /* 0x000000ff3900728c */ /* 0x000fec000bf05300 */
        /* <DEDUP_REMOVED lines=9> */
[----:B--23--:R-:W-:Y:S02]  /*6880*/  @!P3 IMAD.U32 R41, RZ, RZ, UR4 ;  /* 0x00000004ff29be24 */ /* 0x00cfe4000f8e00ff */
.L_x_110:
[----:B------:R-:W-:Y:S05]  /*6890*/  @!P4 BRA `(.L_x_111) ;  /* 0x000000000024c947 */ /* 0x000fea0003800000 */
[----:B------:R-:W-:Y:S01]  /*68a0*/  ISETP.NE.U32.AND P3, PT, R76, RZ, PT ;  /* 0x000000ff4c00720c */ /* 0x000fe20003f65070 */
[----:B------:R-:W2:Y:S03]  /*68b0*/  LDCU.64 UR4, c[0x0][0x358] ;  /* 0x00006b00ff0477ac */ /* 0x000ea60008000a00 */
[----:B------:R-:W-:Y:S11]  /*68c0*/  ISETP.NE.AND.EX P3, PT, R77, RZ, PT, P3 ;  /* 0x000000ff4d00720c */ /* 0x000ff60003f65330 */
[----:B------:R-:W-:Y:S02]  /*68d0*/  @!UPT UIADD3 URZ, UPT, UPT, URZ, URZ, URZ ;  /* 0x000000fffffff290 */ /* 0x000fe4000fffe0ff */
[----:B------:R-:W3:Y:S01]  /*68e0*/  @P3 LDC.64 R2, c[0x0][0x8a8] ;  /* 0x00022a00ff023b82 */ /* 0x000ee20000000a00 */
[----:B-1----:R-:W-:Y:S04]  /*68f0*/  @P3 IMAD R0, R78, UR36, RZ ;  /* 0x000000244e003c24 */ /* 0x002fe8000f8e02ff */
[----:B---3--:R-:W-:Y:S05]  /*6900*/  @P3 IMAD.WIDE R2, R0, 0x4, R2 ;  /* 0x0000000400023825 */ /* 0x008fea00078e0202 */
[----:B--2--5:R2:W5:Y:S02]  /*6910*/  @P3 LDG.E R38, desc[UR4][R2.64] ;  /* 0x0000000402263981 */ /* 0x024564000c1e1900 */
[----:B--2---:R-:W3:Y:S02]  /*6920*/  @!P3 LDC R38, c[0x0][0x8a0] ;  /* 0x00022800ff26bb82 */ /* 0x004ee40000000800 */
.L_x_111:
[----:B-----5:R-:W-:Y:S01]  /*6930*/  FSETP.NEU.AND P3, PT, R41, RZ, PT ;  /* 0x000000ff2900720b */ /* 0x020fe20003f6d000 */
[----:B------:R-:W-:Y:S01]  /*6940*/  BSSY B1, `(.L_x_112) ;  /* 0x0000039000017945 */ /* 0x000fe20003800000 */
[----:B------:R-:W-:Y:S01]  /*6950*/  SEL R5, RZ, 0xffffffff, P2 ;  /* 0xffffffffff057807 */ /* 0x000fe20001000000 */
[----:B------:R-:W-:Y:S01]  /*6960*/  IMAD.MOV.U32 R46, RZ, RZ, 0x1 ;  /* 0x00000001ff2e7424 */ /* 0x000fe200078e00ff */
[----:B------:R-:W-:Y:S01]  /*6970*/  @P1 LOP3.LUT P2, RZ, R80, 0xff, RZ, 0xc0, !PT ;  /* 0x000000ff50ff1812 */ /* 0x000fe2000784c0ff */
[C---:B------:R-:W-:Y:S01]  /*6980*/  IMAD R39, R36.reuse, 0x80, R37 ;  /* 0x0000008024277824 */ /* 0x040fe200078e0225 */
[----:B-1----:R-:W-:Y:S01]  /*6990*/  @P1 SEL R0, RZ, 0xffffffff, P3 ;  /* 0xffffffffff001807 */ /* 0x002fe20001800000 */
[----:B------:R-:W-:Y:S01]  /*69a0*/  IMAD R88, R95, -0x10, R93 ;  /* 0xfffffff05f587824 */ /* 0x000fe200078e025d */
[----:B------:R-:W-:Y:S01]  /*69b0*/  LOP3.LUT R91, R91, 0x1, RZ, 0x3c, !PT ;  /* 0x000000015b5b7812 */ /* 0x000fe200078e3cff */
[----:B------:R-:W-:Y:S01]  /*69c0*/  IMAD.MOV.U32 R47, RZ, RZ, RZ ;  /* 0x000000ffff2f7224 */ /* 0x000fe200078e00ff */
[----:B------:R-:W-:Y:S02]  /*69d0*/  @P0 SEL R0, R5, R0, !P2 ;  /* 0x0000000005000207 */ /* 0x000fe40005000000 */
[----:B------:R-:W-:Y:S02]  /*69e0*/  CS2R R74, SRZ ;  /* 0x00000000004a7805 */ /* 0x000fe4000001ff00 */
[----:B------:R-:W-:Y:S02]  /*69f0*/  LEA R98, R36, UR43, 0x3 ;  /* 0x0000002b24627c11 */ /* 0x000fe4000f8e18ff */
[----:B------:R-:W-:Y:S02]  /*6a00*/  CS2R R72, SRZ ;  /* 0x0000000000487805 */ /* 0x000fe4000001ff00 */
[----:B------:R-:W-:Y:S02]  /*6a10*/  @P1 LOP3.LUT R0, R0, 0x1, RZ, 0xc0, !PT ;  /* 0x0000000100001812 */ /* 0x000fe400078ec0ff */
[----:B------:R-:W-:Y:S02]  /*6a20*/  CS2R R66, SRZ ;  /* 0x0000000000427805 */ /* 0x000fe4000001ff00 */
[----:B------:R-:W-:Y:S02]  /*6a30*/  SHF.L.U32 R3, R90, 0x1f, RZ ;  /* 0x0000001f5a037819 */ /* 0x000fe400000006ff */
[----:B------:R-:W-:Y:S02]  /*6a40*/  CS2R R64, SRZ ;  /* 0x0000000000407805 */ /* 0x000fe4000001ff00 */
[----:B------:R-:W-:Y:S02]  /*6a50*/  ISETP.NE.U32.OR P5, PT, R0, 0x1, !P1 ;  /* 0x000000010000780c */ /* 0x000fe40004fa5470 */
[----:B------:R-:W-:Y:S02]  /*6a60*/  CS2R R58, SRZ ;  /* 0x00000000003a7805 */ /* 0x000fe4000001ff00 */
[----:B------:R-:W-:Y:S02]  /*6a70*/  PLOP3.LUT P2, PT, PT, PT, UP1, 0x80, 0x8 ;  /* 0x000000000008781c */ /* 0x000fe40003f4f018 */
[----:B------:R-:W-:Y:S02]  /*6a80*/  CS2R R56, SRZ ;  /* 0x0000000000387805 */ /* 0x000fe4000001ff00 */
[----:B------:R-:W-:Y:S02]  /*6a90*/  LOP3.LUT P4, R86, R80, 0xff, RZ, 0xc0, !PT ;  /* 0x000000ff50567812 */ /* 0x000fe4000788c0ff */
[----:B------:R-:W-:Y:S02]  /*6aa0*/  CS2R R50, SRZ ;  /* 0x0000000000327805 */ /* 0x000fe4000001ff00 */
[----:B------:R-:W-:Y:S02]  /*6ab0*/  SEL R0, RZ, 0xffffffff, P3 ;  /* 0xffffffffff007807 */ /* 0x000fe40001800000 */
[----:B------:R-:W-:Y:S02]  /*6ac0*/  CS2R R48, SRZ ;  /* 0x0000000000307805 */ /* 0x000fe4000001ff00 */
[----:B------:R-:W-:Y:S02]  /*6ad0*/  P2R R97, PR, RZ, 0x20 ;  /* 0x00000020ff617803 */ /* 0x000fe40000000000 */
[----:B------:R-:W-:Y:S02]  /*6ae0*/  @P5 SHF.L.U32 R2, R91, 0x1f, RZ ;  /* 0x0000001f5b025819 */ /* 0x000fe400000006ff */
[----:B------:R-:W-:Y:S02]  /*6af0*/  @P2 SEL R0, R5, R0, !P4 ;  /* 0x0000000005002207 */ /* 0x000fe40006000000 */
[----:B------:R-:W1:Y:S02]  /*6b00*/  @P5 SYNCS.PHASECHK.TRANS64.TRYWAIT P1, [UR43+0x80], R2 ;  /* 0x00008002ff0055a7 */ /* 0x000e64000802112b */
[----:B------:R-:W-:Y:S04]  /*6b10*/  LOP3.LUT R0, R0, 0x1, RZ, 0xc0, !PT ;  /* 0x0000000100007812 */ /* 0x000fe800078ec0ff */
[----:B------:R-:W-:Y:S04]  /*6b20*/  ISETP.NE.U32.AND P2, PT, R0, 0x1, PT ;  /* 0x000000010000780c */ /* 0x000fe80003f45070 */
[----:B------:R-:W-:Y:S01]  /*6b30*/  P2R R60, PR, RZ, 0x4 ;  /* 0x00000004ff3c7803 */ /* 0x000fe20000000000 */
[----:B------:R2:W4:Y:S01]  /*6b40*/  SYNCS.PHASECHK.TRANS64.TRYWAIT P0, [R98+URZ+0xf0], R3 ;  /* 0x0000f003620075a7 */ /* 0x00052200080011ff */
[----:B-1----:R-:W-:Y:S01]  /*6b50*/  @P5 SEL R46, RZ, 0x1, !P1 ;  /* 0x00000001ff2e5807 */ /* 0x002fe20004800000 */
[----:B--2---:R-:W-:Y:S06]  /*6b60*/  @!P5 BRA `(.L_x_113) ;  /* 0x000000000058d947 */ /* 0x004fec0003800000 */
[----:B------:R-:W-:Y:S01]  /*6b70*/  IMAD.MOV.U32 R75, RZ, RZ, RZ ;  /* 0x000000ffff4b7224 */ /* 0x000fe200078e00ff */
[----:B------:R-:W-:Y:S01]  /*6b80*/  ISETP.NE.AND P1, PT, R46, RZ, PT ;  /* 0x000000ff2e00720c */ /* 0x000fe20003f25270 */
[----:B------:R-:W-:Y:S01]  /*6b90*/  BSSY B0, `(.L_x_114) ;  /* 0x000000c000007945 */ /* 0x000fe20003800000 */
[----:B------:R-:W-:Y:S02]  /*6ba0*/  CS2R R50, SRZ ;  /* 0x0000000000327805 */ /* 0x000fe4000001ff00 */
[----:B------:R-:W-:Y:S02]  /*6bb0*/  CS2R R48, SRZ ;  /* 0x0000000000307805 */ /* 0x000fe4000001ff00 */
[----:B------:R-:W-:Y:S02]  /*6bc0*/  CS2R R58, SRZ ;  /* 0x00000000003a7805 */ /* 0x000fe4000001ff00 */
[----:B------:R-:W-:Y:S02]  /*6bd0*/  CS2R R56, SRZ ;  /* 0x0000000000387805 */ /* 0x000fe4000001ff00 */
[----:B------:R-:W-:Y:S02]  /*6be0*/  CS2R R66, SRZ ;  /* 0x0000000000427805 */ /* 0x000fe4000001ff00 */
[----:B------:R-:W-:Y:S02]  /*6bf0*/  CS2R R64, SRZ ;  /* 0x0000000000407805 */ /* 0x000fe4000001ff00 */
[----:B------:R-:W-:Y:S01]  /*6c00*/  CS2R R72, SRZ ;  /* 0x0000000000487805 */ /* 0x000fe2000001ff00 */
[----:B------:R-:W-:Y:S06]  /*6c10*/  @P1 BRA `(.L_x_115) ;  /* 0x00000000000c1947 */ /* 0x000fec0003800000 */
[----:B------:R-:W-:Y:S04]  /*6c20*/  SHF.L.U32 R5, R91, 0x1f, RZ ;  /* 0x0000001f5b057819 */ /* 0x000fe800000006ff */
[----:B------:R-:W1:Y:S02]  /*6c30*/  SYNCS.PHASECHK.TRANS64.TRYWAIT P1, [UR43+0x80], R5 ;  /* 0x00008005ff0075a7 */ /* 0x000e64000802112b */
[----:B-1----:R-:W-:Y:S05]  /*6c40*/  @!P1 BRA `(.L_x_116) ;  /* 0x0000004000789947 */ /* 0x002fea0003800000 */
.L_x_115:
[----:B------:R-:W-:Y:S05]  /*6c50*/  BSYNC B0 ;  /* 0x0000000000007941 */ /* 0x000fea0003800000 */
.L_x_114:
[----:B------:R-:W-:Y:S01]  /*6c60*/  ISETP.NE.AND P1, PT, R60, RZ, PT ;  /* 0x000000ff3c00720c */ /* 0x000fe20003f25270 */
[----:B------:R-:W-:Y:S11]  /*6c70*/  HFMA2 R47, -RZ, RZ, 0, 5.9604644775390625e-08 ;  /* 0x00000001ff2f7431 */ /* 0x000ff600000001ff */
[----:B------:R-:W-:Y:S01]  /*6c80*/  @!UPT UIADD3 URZ, UPT, UPT, URZ, URZ, URZ ;  /* 0x000000fffffff290 */ /* 0x000fe2000fffe0ff */
[----:B------:R2:W1:Y:S04]  /*6c90*/  @P1 LDS.128 R48, [R94] ;  /* 0x000000005e301984 */ /* 0x0004680000000c00 */
[----:B------:R2:W1:Y:S04]  /*6ca0*/  @P1 LDS.128 R56, [R93+0x10] ;  /* 0x000010005d381984 */ /* 0x0004680000000c00 */
[----:B------:R2:W1:Y:S04]  /*6cb0*/  @P1 LDS.128 R64, [R92+0x20] ;  /* 0x000020005c401984 */ /* 0x0004680000000c00 */
[----:B------:R2:W1:Y:S02]  /*6cc0*/  @P1 LDS.128 R72, [R88+0x30] ;  /* 0x0000300058481984 */ /* 0x0004640000000c00 */
.L_x_113:
[----:B------:R-:W-:Y:S05]  /*6cd0*/  BSYNC B1 ;  /* 0x0000000000017941 */ /* 0x000fea0003800000 */
.L_x_112:
[----:B-1----:R-:W-:Y:S04]  /*6ce0*/  SHF.R.U32.HI R0, RZ, 0x15, R39 ;  /* 0x00000015ff007819 */ /* 0x002fe80000011627 */
[----:B------:R-:W-:Y:S01]  /*6cf0*/  LOP3.LUT P1, RZ, R0, 0x3, R81, 0x48, !PT ;  /* 0x0000000300ff7812 */ /* 0x000fe20007824851 */
[----:B------:R-:W-:Y:S01]  /*6d00*/  @!UPT UIADD3 URZ, UPT, UPT, URZ, URZ, URZ ;  /* 0x000000fffffff290 */ /* 0x000fe2000fffe0ff */
[----:B----4-:R-:W-:Y:S11]  /*6d10*/  @P0 BRA `(.L_x_117) ;  /* 0x0000000000080947 */ /* 0x010ff60003800000 */
[----:B------:R-:W1:Y:S02]  /*6d20*/  SYNCS.PHASECHK.TRANS64.TRYWAIT P0, [R98+URZ+0xf0], R3 ;  /* 0x0000f003620075a7 */ /* 0x000e6400080011ff */
[----:B-1----:R-:W-:Y:S05]  /*6d30*/  @!P0 BRA `(.L_x_118) ;  /* 0x0000004000548947 */ /* 0x002fea0003800000 */
.L_x_117:
[----:B------:R-:W-:Y:S05]  /*6d40*/  @!P1 BRA `(.L_x_119) ;  /* 0x0000000000409947 */ /* 0x000fea0003800000 */
[----:B------:R-:W4:Y:S01]  /*6d50*/  LDCU.64 UR8, c[0x4][0x70] ;  /* 0x01000e00ff0877ac */ /* 0x000f220008000a00 */
[----:B-1----:R-:W-:Y:S01]  /*6d60*/  MOV R3, 0x0 ;  /* 0x0000000000037802 */ /* 0x002fe20000000f00 */
[----:B------:R-:W-:Y:S02]  /*6d70*/  HFMA2 R12, -RZ, RZ, 0, 5.9604644775390625e-08 ;  /* 0x00000001ff0c7431 */ /* 0x000fe400000001ff */
[----:B------:R-:W-:Y:S02]  /*6d80*/  IMAD.MOV.U32 R8, RZ, RZ, 0x192 ;  /* 0x00000192ff087424 */ /* 0x000fe400078e00ff */
[----:B------:R-:W-:Y:S01]  /*6d90*/  IMAD.MOV.U32 R13, RZ, RZ, RZ ;  /* 0x000000ffff0d7224 */ /* 0x000fe200078e00ff */
[----:B------:R-:W1:Y:S01]  /*6da0*/  LDCU.64 UR6, c[0x4][0x78] ;  /* 0x01000f00ff0677ac */ /* 0x000e620008000a00 */
[----:B------:R-:W2:Y:S01]  /*6db0*/  LDC.64 R2, c[0x4][R3] ;  /* 0x0100000003027b82 */ /* 0x000ea20000000a00 */
[----:B------:R-:W5:Y:S01]  /*6dc0*/  LDCU.64 UR4, c[0x4][0x10] ;  /* 0x01000200ff0477ac */ /* 0x000f620008000a00 */
[----:B----4-:R-:W-:Y:S01]  /*6dd0*/  MOV R5, UR9 ;  /* 0x0000000900057c02 */ /* 0x010fe20008000f00 */
[----:B------:R-:W-:Y:S01]  /*6de0*/  IMAD.U32 R4, RZ, RZ, UR8 ;  /* 0x00000008ff047e24 */ /* 0x000fe2000f8e00ff */
[----:B-1----:R-:W-:Y:S01]  /*6df0*/  MOV R7, UR7 ;  /* 0x0000000700077c02 */ /* 0x002fe20008000f00 */
[----:B------:R-:W-:Y:S01]  /*6e00*/  IMAD.U32 R6, RZ, RZ, UR6 ;  /* 0x00000006ff067e24 */ /* 0x000fe2000f8e00ff */
[----:B-----5:R-:W-:Y:S01]  /*6e10*/  MOV R11, UR5 ;  /* 0x00000005000b7c02 */ /* 0x020fe20008000f00 */
[----:B------:R-:W-:Y:S02]  /*6e20*/  IMAD.U32 R10, RZ, RZ, UR4 ;  /* 0x00000004ff0a7e24 */ /* 0x000fe4000f8e00ff */
[----:B------:R-:W-:Y:S07]  /*6e30*/  LEPC R20, `(.L_x_119) ;  /* 0x000000001014794e */ /* 0x000fee0000000000 */
[----:B--23--:R-:W-:Y:S05]  /*6e40*/  CALL.ABS.NOINC R2 ;  /* 0x0000000002007343 */ /* 0x00cfea0003c00000 */
.L_x_119:
[C---:B------:R-:W-:Y:S01]  /*6e50*/  SHF.L.U32 R40, R48.reuse, 0x10, RZ ;  /* 0x0000001030287819 */ /* 0x040fe200000006ff */
[----:B------:R-:W-:Y:S05]  /*6e60*/  WARPSYNC.ALL ;  /* 0x0000000000007948 */ /* 0x000fea0003800000 */
[----:B------:R-:W-:Y:S01]  /*6e70*/  R2UR UR4, R39 ;  /* 0x00000000270472ca */ /* 0x000fe200000e0000 */
[----:B------:R-:W-:Y:S01]  /*6e80*/  BSSY.RECONVERGENT B0, `(.L_x_120) ;  /* 0x000008d000007945 */ /* 0x000fe20003800200 */
[----:B------:R-:W-:Y:S02]  /*6e90*/  LOP3.LUT R43, R48, 0xffff0000, RZ, 0xc0, !PT ;  /* 0xffff0000302b7812 */ /* 0x000fe400078ec0ff */
[----:B------:R-:W-:Y:S02]  /*6ea0*/  SHF.L.U32 R42, R49, 0x10, RZ ;  /* 0x00000010312a7819 */ /* 0x000fe400000006ff */
[----:B------:R-:W-:Y:S02]  /*6eb0*/  SHF.L.U32 R45, R51, 0x10, RZ ;  /* 0x00000010332d7819 */ /* 0x000fe400000006ff */
[----:B------:R-:W-:Y:S02]  /*6ec0*/  LOP3.LUT R44, R75, 0xffff0000, RZ, 0xc0, !PT ;  /* 0xffff00004b2c7812 */ /* 0x000fe400078ec0ff */
[----:B------:R-:W-:Y:S03]  /*6ed0*/  ISETP.NE.AND P0, PT, R96, RZ, PT ;  /* 0x000000ff6000720c */ /* 0x000fe60003f05270 */
[----:B------:R-:W3:Y:S02]  /*6ee0*/  LDTM.x32 R4, tmem[UR4] ;  /* 0x00000004000479ee */ /* 0x000ee400082c0000 */
[C---:B---3--:R-:W-:Y:S01]  /*6ef0*/  FMUL R0, R38.reuse, R4 ;  /* 0x0000000426007220 */ /* 0x048fe20000400000 */
[C---:B------:R-:W-:Y:S01]  /*6f00*/  FMUL R2, R38.reuse, R5 ;  /* 0x0000000526027220 */ /* 0x040fe20000400000 */
[C---:B-1----:R-:W-:Y:S01]  /*6f10*/  FMUL R3, R38.reuse, R6 ;  /* 0x0000000626037220 */ /* 0x042fe20000400000 */
[----:B------:R-:W-:Y:S01]  /*6f20*/  FMUL R7, R38, R7 ;  /* 0x0000000726077220 */ /* 0x000fe20000400000 */
[----:B------:R-:W-:Y:S01]  /*6f30*/  FFMA R0, R41, R40, R0 ;  /* 0x0000002829007223 */ /* 0x000fe20000000000 */
[----:B------:R-:W-:Y:S01]  /*6f40*/  LOP3.LUT R40, R49, 0xffff0000, RZ, 0xc0, !PT ;  /* 0xffff000031287812 */ /* 0x000fe200078ec0ff */
[C---:B------:R-:W-:Y:S01]  /*6f50*/  FFMA R2, R41.reuse, R43, R2 ;  /* 0x0000002b29027223 */ /* 0x040fe20000000002 */
[C---:B------:R-:W-:Y:S01]  /*6f60*/  SHF.L.U32 R43, R50.reuse, 0x10, RZ ;  /* 0x00000010322b7819 */ /* 0x040fe200000006ff */
[C---:B------:R-:W-:Y:S01]  /*6f70*/  FFMA R3, R41.reuse, R42, R3 ;  /* 0x0000002a29037223 */ /* 0x040fe20000000003 */
[----:B------:R-:W-:Y:S01]  /*6f80*/  LOP3.LUT R42, R50, 0xffff0000, RZ, 0xc0, !PT ;  /* 0xffff0000322a7812 */ /* 0x000fe200078ec0ff */
[----:B------:R-:W-:Y:S01]  /*6f90*/  FMUL R4, R38, R8 ;  /* 0x0000000826047220 */ /* 0x000fe20000400000 */
[----:B------:R-:W-:Y:S01]  /*6fa0*/  F2FP.BF16.F32.PACK_AB R52, R2, R0 ;  /* 0x000000000234723e */ /* 0x000fe200000010ff */
[----:B------:R-:W-:Y:S01]  /*6fb0*/  FFMA R7, R41, R40, R7 ;  /* 0x0000002829077223 */ /* 0x000fe20000000007 */
[----:B------:R-:W-:Y:S01]  /*6fc0*/  LOP3.LUT R40, R51, 0xffff0000, RZ, 0xc0, !PT ;  /* 0xffff000033287812 */ /* 0x000fe200078ec0ff */
[C---:B------:R-:W-:Y:S01]  /*6fd0*/  FMUL R5, R38.reuse, R9 ;  /* 0x0000000926057220 */ /* 0x040fe20000400000 */
[C---:B------:R-:W-:Y:S01]  /*6fe0*/  FMUL R6, R38.reuse, R10 ;  /* 0x0000000a26067220 */ /* 0x040fe20000400000 */
[----:B------:R-:W-:Y:S01]  /*6ff0*/  FMUL R11, R38, R11 ;  /* 0x0000000b260b7220 */ /* 0x000fe20000400000 */
[----:B------:R-:W-:Y:S01]  /*7000*/  F2FP.BF16.F32.PACK_AB R53, R7, R3 ;  /* 0x000000030735723e */ /* 0x000fe200000010ff */
[C---:B------:R-:W-:Y:S01]  /*7010*/  FFMA R4, R41.reuse, R43, R4 ;  /* 0x0000002b29047223 */ /* 0x040fe20000000004 */
[C---:B------:R-:W-:Y:S01]  /*7020*/  SHF.L.U32 R43, R56.reuse, 0x10, RZ ;  /* 0x00000010382b7819 */ /* 0x040fe200000006ff */
[----:B------:R-:W-:Y:S01]  /*7030*/  FFMA R5, R41, R42, R5 ;  /* 0x0000002a29057223 */ /* 0x000fe20000000005 */
[----:B------:R-:W-:Y:S01]  /*7040*/  LOP3.LUT R42, R57, 0xffff0000, RZ, 0xc0, !PT ;  /* 0xffff0000392a7812 */ /* 0x000fe200078ec0ff */
[----:B------:R-:W-:Y:S01]  /*7050*/  FFMA R6, R41, R45, R6 ;  /* 0x0000002d29067223 */ /* 0x000fe20000000006 */
[----:B------:R-:W-:Y:S01]  /*7060*/  SHF.L.U32 R45, R57, 0x10, RZ ;  /* 0x00000010392d7819 */ /* 0x000fe200000006ff */
[----:B------:R-:W-:Y:S01]  /*7070*/  FFMA R11, R41, R40, R11 ;  /* 0x00000028290b7223 */ /* 0x000fe2000000000b */
[----:B------:R-:W-:Y:S01]  /*7080*/  LOP3.LUT R40, R56, 0xffff0000, RZ, 0xc0, !PT ;  /* 0xffff000038287812 */ /* 0x000fe200078ec0ff */
[C---:B------:R-:W-:Y:S01]  /*7090*/  FMUL R8, R38.reuse, R12 ;  /* 0x0000000c26087220 */ /* 0x040fe20000400000 */
[----:B------:R-:W-:Y:S01]  /*70a0*/  F2FP.BF16.F32.PACK_AB R54, R5, R4 ;  /* 0x000000040536723e */ /* 0x000fe200000010ff */
[C---:B------:R-:W-:Y:S01]  /*70b0*/  FMUL R9, R38.reuse, R13 ;  /* 0x0000000d26097220 */ /* 0x040fe20000400000 */
[----:B------:R-:W-:Y:S01]  /*70c0*/  F2FP.BF16.F32.PACK_AB R55, R11, R6 ;  /* 0x000000060b37723e */ /* 0x000fe200000010ff */
[C---:B------:R-:W-:Y:S01]  /*70d0*/  FMUL R10, R38.reuse, R14 ;  /* 0x0000000e260a7220 */ /* 0x040fe20000400000 */
[----:B------:R-:W-:Y:S01]  /*70e0*/  FMUL R15, R38, R15 ;  /* 0x0000000f260f7220 */ /* 0x000fe20000400000 */
[----:B------:R-:W-:Y:S01]  /*70f0*/  FFMA R8, R41, R43, R8 ;  /* 0x0000002b29087223 */ /* 0x000fe20000000008 */
[----:B------:R-:W-:Y:S01]  /*7100*/  SHF.L.U32 R43, R59, 0x10, RZ ;  /* 0x000000103b2b7819 */ /* 0x000fe200000006ff */
[C---:B------:R-:W-:Y:S01]  /*7110*/  FFMA R9, R41.reuse, R40, R9 ;  /* 0x0000002829097223 */ /* 0x040fe20000000009 */
[C---:B------:R-:W-:Y:S01]  /*7120*/  SHF.L.U32 R40, R58.reuse, 0x10, RZ ;  /* 0x000000103a287819 */ /* 0x040fe200000006ff */
        /* <DEDUP_REMOVED lines=8> */
[----:B------:R-:W-:Y:S01]  /*71b0*/  FMUL R14, R38, R18 ;  /* 0x00000012260e7220 */ /* 0x000fe20000400000 */
[----:B------:R-:W-:Y:S01]  /*71c0*/  FFMA R12, R41, R40, R12 ;  /* 0x00000028290c7223 */ /* 0x000fe2000000000c */
[----:B------:R-:W-:Y:S01]  /*71d0*/  LOP3.LUT R40, R59, 0xffff0000, RZ, 0xc0, !PT ;  /* 0xffff00003b287812 */ /* 0x000fe200078ec0ff */
[C---:B------:R-:W-:Y:S01]  /*71e0*/  FFMA R13, R41.reuse, R42, R13 ;  /* 0x0000002a290d7223 */ /* 0x040fe2000000000d */
[----:B------:R-:W-:Y:S01]  /*71f0*/  LOP3.LUT R42, R64, 0xffff0000, RZ, 0xc0, !PT ;  /* 0xffff0000402a7812 */ /* 0x000fe200078ec0ff */
[----:B------:R-:W-:Y:S01]  /*7200*/  FMUL R19, R38, R19 ;  /* 0x0000001326137220 */ /* 0x000fe20000400000 */
[----:B------:R-:W-:Y:S01]  /*7210*/  FFMA R14, R41, R43, R14 ;  /* 0x0000002b290e7223 */ /* 0x000fe2000000000e */
[----:B------:R-:W-:Y:S01]  /*7220*/  SHF.L.U32 R43, R64, 0x10, RZ ;  /* 0x00000010402b7819 */ /* 0x000fe200000006ff */
[----:B------:R1:W-:Y:S01]  /*7230*/  STS.128 [R94], R52 ;  /* 0x000000345e007388 */ /* 0x0003e20000000c00 */
[----:B------:R-:W-:Y:S01]  /*7240*/  F2FP.BF16.F32.PACK_AB R70, R13, R12 ;  /* 0x0000000c0d46723e */ /* 0x000fe200000010ff */
[C---:B------:R-:W-:Y:S01]  /*7250*/  FMUL R16, R38.reuse, R20 ;  /* 0x0000001426107220 */ /* 0x040fe20000400000 */
        /* <DEDUP_REMOVED lines=8> */
[C---:B------:R-:W-:Y:S01]  /*72e0*/  FFMA R17, R41.reuse, R42, R17 ;  /* 0x0000002a29117223 */ /* 0x040fe20000000011 */
[----:B------:R-:W-:Y:S01]  /*72f0*/  FFMA R18, R41, R45, R18 ;  /* 0x0000002d29127223 */ /* 0x000fe20000000012 */
[----:B------:R1:W-:Y:S01]  /*7300*/  STS.128 [R93+0x10], R68 ;  /* 0x000010445d007388 */ /* 0x0003e20000000c00 */
[----:B------:R-:W-:Y:S01]  /*7310*/  SHF.L.U32 R45, R67, 0x10, RZ ;  /* 0x00000010432d7819 */ /* 0x000fe200000006ff */
[----:B------:R-:W-:Y:S01]  /*7320*/  FFMA R23, R41, R40, R23 ;  /* 0x0000002829177223 */ /* 0x000fe20000000017 */
[----:B------:R-:W-:Y:S01]  /*7330*/  LOP3.LUT R40, R66, 0xffff0000, RZ, 0xc0, !PT ;  /* 0xffff000042287812 */ /* 0x000fe200078ec0ff */
[C---:B------:R-:W-:Y:S01]  /*7340*/  FMUL R20, R38.reuse, R24 ;  /* 0x0000001826147220 */ /* 0x040fe20000400000 */
[----:B------:R-:W-:Y:S01]  /*7350*/  LOP3.LUT R42, R67, 0xffff0000, RZ, 0xc0, !PT ;  /* 0xffff0000432a7812 */ /* 0x000fe200078ec0ff */
[C---:B------:R-:W-:Y:S01]  /*7360*/  FMUL R21, R38.reuse, R25 ;  /* 0x0000001926157220 */ /* 0x040fe20000400000 */
[----:B------:R-:W-:Y:S01]  /*7370*/  F2FP.BF16.F32.PACK_AB R100, R17, R16 ;  /* 0x000000101164723e */ /* 0x000fe200000010ff */
[C---:B------:R-:W-:Y:S01]  /*7380*/  FMUL R22, R38.reuse, R26 ;  /* 0x0000001a26167220 */ /* 0x040fe20000400000 */
[----:B------:R-:W-:Y:S01]  /*7390*/  FMUL R27, R38, R27 ;  /* 0x0000001b261b7220 */ /* 0x000fe20000400000 */
[C---:B------:R-:W-:Y:S01]  /*73a0*/  FFMA R20, R41.reuse, R43, R20 ;  /* 0x0000002b29147223 */ /* 0x040fe20000000014 */
[C---:B------:R-:W-:Y:S01]  /*73b0*/  FFMA R21, R41.reuse, R40, R21 ;  /* 0x0000002829157223 */ /* 0x040fe20000000015 */
[C---:B------:R-:W-:Y:S01]  /*73c0*/  FFMA R22, R41.reuse, R45, R22 ;  /* 0x0000002d29167223 */ /* 0x040fe20000000016 */
[----:B------:R-:W-:Y:S01]  /*73d0*/  FFMA R27, R41, R42, R27 ;  /* 0x0000002a291b7223 */ /* 0x000fe2000000001b */
[----:B------:R-:W-:Y:S01]  /*73e0*/  SHF.L.U32 R40, R72, 0x10, RZ ;  /* 0x0000001048287819 */ /* 0x000fe200000006ff */
[----:B------:R-:W-:Y:S01]  /*73f0*/  FMUL R24, R38, R28 ;  /* 0x0000001c26187220 */ /* 0x000fe20000400000 */
[----:B------:R-:W-:Y:S01]  /*7400*/  LOP3.LUT R42, R72, 0xffff0000, RZ, 0xc0, !PT ;  /* 0xffff0000482a7812 */ /* 0x000fe200078ec0ff */
[C---:B------:R-:W-:Y:S01]  /*7410*/  FMUL R25, R38.reuse, R29 ;  /* 0x0000001d26197220 */ /* 0x040fe20000400000 */
[----:B------:R-:W-:Y:S01]  /*7420*/  SHF.L.U32 R43, R73, 0x10, RZ ;  /* 0x00000010492b7819 */ /* 0x000fe200000006ff */
[C---:B------:R-:W-:Y:S01]  /*7430*/  FMUL R26, R38.reuse, R30 ;  /* 0x0000001e261a7220 */ /* 0x040fe20000400000 */
[C---:B------:R-:W-:Y:S01]  /*7440*/  FFMA R24, R41.reuse, R40, R24 ;  /* 0x0000002829187223 */ /* 0x040fe20000000018 */
[----:B------:R-:W-:Y:S01]  /*7450*/  FFMA R25, R41, R42, R25 ;  /* 0x0000002a29197223 */ /* 0x000fe20000000019 */
[----:B------:R-:W-:Y:S01]  /*7460*/  LOP3.LUT R40, R73, 0xffff0000, RZ, 0xc0, !PT ;  /* 0xffff000049287812 */ /* 0x000fe200078ec0ff */
[----:B------:R-:W-:Y:S01]  /*7470*/  FFMA R26, R41, R43, R26 ;  /* 0x0000002b291a7223 */ /* 0x000fe2000000001a */
[----:B------:R-:W-:Y:S01]  /*7480*/  FMUL R31, R38, R31 ;  /* 0x0000001f261f7220 */ /* 0x000fe20000400000 */
[----:B------:R-:W-:Y:S01]  /*7490*/  SHF.L.U32 R43, R74, 0x10, RZ ;  /* 0x000000104a2b7819 */ /* 0x000fe200000006ff */
[----:B------:R-:W-:Y:S01]  /*74a0*/  FMUL R28, R38, R32 ;  /* 0x00000020261c7220 */ /* 0x000fe20000400000 */
[----:B------:R-:W-:Y:S01]  /*74b0*/  LOP3.LUT R42, R74, 0xffff0000, RZ, 0xc0, !PT ;  /* 0xffff00004a2a7812 */ /* 0x000fe200078ec0ff */
[C---:B------:R-:W-:Y:S01]  /*74c0*/  FMUL R29, R38.reuse, R33 ;  /* 0x00000021261d7220 */ /* 0x040fe20000400000 */
[----:B------:R-:W-:Y:S01]  /*74d0*/  SHF.L.U32 R45, R75, 0x10, RZ ;  /* 0x000000104b2d7819 */ /* 0x000fe200000006ff */
[C---:B------:R-:W-:Y:S01]  /*74e0*/  FMUL R30, R38.reuse, R34 ;  /* 0x00000022261e7220 */ /* 0x040fe20000400000 */
[----:B------:R-:W-:Y:S01]  /*74f0*/  FFMA R31, R41, R40, R31 ;  /* 0x00000028291f7223 */ /* 0x000fe2000000001f */
[----:B------:R-:W-:Y:S01]  /*7500*/  FMUL R35, R38, R35 ;  /* 0x0000002326237220 */ /* 0x000fe20000400000 */
[----:B------:R-:W-:Y:S01]  /*7510*/  F2FP.BF16.F32.PACK_AB R101, R23, R18 ;  /* 0x000000121765723e */ /* 0x000fe200000010ff */
[----:B------:R-:W-:Y:S01]  /*7520*/  FFMA R28, R41, R43, R28 ;  /* 0x0000002b291c7223 */ /* 0x000fe2000000001c */
[----:B------:R-:W-:Y:S01]  /*7530*/  F2FP.BF16.F32.PACK_AB R102, R21, R20 ;  /* 0x000000141566723e */ /* 0x000fe200000010ff */
[----:B------:R-:W-:Y:S01]  /*7540*/  FFMA R29, R41, R42, R29 ;  /* 0x0000002a291d7223 */ /* 0x000fe2000000001d */
[----:B------:R-:W-:Y:S01]  /*7550*/  F2FP.BF16.F32.PACK_AB R103, R27, R22 ;  /* 0x000000161b67723e */ /* 0x000fe200000010ff */
[C---:B------:R-:W-:Y:S01]  /*7560*/  FFMA R30, R41.reuse, R45, R30 ;  /* 0x0000002d291e7223 */ /* 0x040fe2000000001e */
[----:B------:R-:W-:Y:S01]  /*7570*/  FFMA R35, R41, R44, R35 ;  /* 0x0000002c29237223 */ /* 0x000fe20000000023 */
[----:B------:R-:W-:Y:S02]  /*7580*/  F2FP.BF16.F32.PACK_AB R104, R25, R24 ;  /* 0x000000181968723e */ /* 0x000fe400000010ff */
[----:B------:R1:W-:Y:S01]  /*7590*/  STS.128 [R92+0x20], R100 ;  /* 0x000020645c007388 */ /* 0x0003e20000000c00 */
[----:B------:R-:W-:Y:S02]  /*75a0*/  F2FP.BF16.F32.PACK_AB R105, R31, R26 ;  /* 0x0000001a1f69723e */ /* 0x000fe400000010ff */
[----:B------:R-:W-:Y:S02]  /*75b0*/  F2FP.BF16.F32.PACK_AB R106, R29, R28 ;  /* 0x0000001c1d6a723e */ /* 0x000fe400000010ff */
[----:B------:R-:W-:Y:S05]  /*75c0*/  F2FP.BF16.F32.PACK_AB R107, R35, R30 ;  /* 0x0000001e236b723e */ /* 0x000fea00000010ff */
[----:B------:R1:W-:Y:S01]  /*75d0*/  STS.128 [R88+0x30], R104 ;  /* 0x0000306858007388 */ /* 0x0003e20000000c00 */
[----:B------:R-:W-:Y:S01]  /*75e0*/  @!PT LDS RZ, [RZ] ;  /* 0x00000000fffff984 */ /* 0x000fe20000000800 */
[----:B------:R-:W-:Y:S01]  /*75f0*/  @!PT LDS RZ, [RZ] ;  /* 0x00000000fffff984 */ /* 0x000fe20000000800 */
[----:B------:R-:W-:Y:S01]  /*7600*/  @!PT LDS RZ, [RZ] ;  /* 0x00000000fffff984 */ /* 0x000fe20000000800 */
[----:B------:R-:W-:Y:S01]  /*7610*/  @!PT LDS RZ, [RZ] ;  /* 0x00000000fffff984 */ /* 0x000fe20000000800 */
[----:B------:R3:W-:Y:S07]  /*7620*/  MEMBAR.ALL.CTA ;  /* 0x0000000000007992 */ /* 0x0007ee0000008000 */
[----:B---3--:R-:W3:Y:S02]  /*7630*/  FENCE.VIEW.ASYNC.S ;  /* 0x00000000000073c6 */ /* 0x008ee40000000000 */
[----:B---3--:R-:W-:Y:S06]  /*7640*/  BAR.SYNC.DEFER_BLOCKING 0x1, 0x80 ;  /* 0x0042000000007b1d */ /* 0x008fec0000010000 */
[----:B------:R-:W-:Y:S05]  /*7650*/  @P0 BRA `(.L_x_121) ;  /* 0x00000000003c0947 */ /* 0x000fea0003800000 */
[----:B------:R-:W3:Y:S01]  /*7660*/  LDCU.64 UR6, c[0x0][0x348] ;  /* 0x00006900ff0677ac */ /* 0x000ee20008000a00 */
[----:B------:R-:W-:Y:S01]  /*7670*/  UIADD3 UR4, UPT, UPT, UR43, 0x200, URZ ;  /* 0x000002002b047890 */ /* 0x000fe2000fffe0ff */
[----:B------:R-:W-:Y:S01]  /*7680*/  UMOV UR51, UR36 ;  /* 0x0000002400337c82 */ /* 0x000fe20008000000 */
[----:B------:R-:W-:Y:S02]  /*7690*/  UIADD3 UR9, UPT, UPT, UR49, 0x80, URZ ;  /* 0x0000008031097890 */ /* 0x000fe4000fffe0ff */
[----:B------:R-:W-:Y:S02]  /*76a0*/  UIADD3 UR8, UPT, UPT, UR43, 0x1200, URZ ;  /* 0x000012002b087890 */ /* 0x000fe4000fffe0ff */
[----:B------:R-:W-:Y:S01]  /*76b0*/  MOV R85, UR4 ;  /* 0x0000000400557c02 */ /* 0x000fe20008000f00 */
[----:B------:R-:W-:Y:S01]  /*76c0*/  UMOV UR10, UR50 ;  /* 0x00000032000a7c82 */ /* 0x000fe20008000000 */
[----:B------:R-:W-:Y:S02]  /*76d0*/  UMOV UR11, UR36 ;  /* 0x00000024000b7c82 */ /* 0x000fe40008000000 */
[----:B------:R-:W-:Y:S01]  /*76e0*/  R2UR UR48, R85 ;  /* 0x00000000553072ca */ /* 0x000fe200000e0000 */
[----:B---3--:R-:W-:Y:S04]  /*76f0*/  UIADD3 UR4, UP0, UPT, UR6, 0x680, URZ ;  /* 0x0000068006047890 */ /* 0x008fe8000ff1e0ff */
[----:B------:R-:W-:Y:S09]  /*7700*/  UIADD3.X UR5, UPT, UPT, URZ, UR7, URZ, UP0, !UPT ;  /* 0x00000007ff057290 */ /* 0x000ff200087fe4ff */
[----:B------:R3:W-:Y:S01]  /*7710*/  UTMASTG.3D [UR48], [UR4] ;  /* 0x00000030040073b5 */ /* 0x0007e20008010000 */
[----:B------:R3:W-:Y:S01]  /*7720*/  UTMASTG.3D [UR8], [UR4] ;  /* 0x00000008040073b5 */ /* 0x0007e20008010000 */
[----:B------:R0:W-:Y:S01]  /*7730*/  UTMACMDFLUSH ;  /* 0x00000000000079b7 */ /* 0x0001e20000000000 */
[----:B---3--:R-:W-:Y:S04]  /*7740*/  DEPBAR.LE SB0, 0x1 ;  /* 0x000080400000791a */ /* 0x008fe80000000000 */
.L_x_121:
[----:B------:R-:W-:Y:S05]  /*7750*/  BSYNC.RECONVERGENT B0 ;  /* 0x0000000000007941 */ /* 0x000fea0003800200 */
.L_x_120:
[----:B------:R-:W-:Y:S01]  /*7760*/  BAR.SYNC.DEFER_BLOCKING 0x1, 0x80 ;  /* 0x0042000000007b1d */ /* 0x000fe20000010000 */
[----:B------:R-:W-:Y:S01]  /*7770*/  ISETP.NE.AND P1, PT, R97, RZ, PT ;  /* 0x000000ff6100720c */ /* 0x000fe20003f25270 */
[----:B------:R-:W-:Y:S01]  /*7780*/  UISETP.NE.AND UP0, UPT, UR47, URZ, UPT ;  /* 0x000000ff2f00728c */ /* 0x000fe2000bf05270 */
[----:B------:R-:W-:Y:S11]  /*7790*/  LEA R3, R47, UR43, 0x3 ;  /* 0x0000002b2f037c11 */ /* 0x000ff6000f8e18ff */
[----:B------:R-:W-:Y:S01]  /*77a0*/  @P1 SHF.L.U32 R4, R91, 0x1f, RZ ;  /* 0x0000001f5b041819 */ /* 0x000fe200000006ff */
[----:B------:R-:W-:Y:S06]  /*77b0*/  BRA.U !UP0, `(.L_x_122) ;  /* 0x0000000108247547 */ /* 0x000fec000b800000 */
[----:B------:R-:W3:Y:S01]  /*77c0*/  S2R R0, SR_CgaCtaId ;  /* 0x0000000000007919 */ /* 0x000ee20000008800 */
[----:B------:R-:W-:Y:S01]  /*77d0*/  IMAD.U32 R2, RZ, RZ, UR46 ;  /* 0x0000002eff027e24 */ /* 0x000fe2000f8e00ff */
[----:B------:R-:W-:Y:S04]  /*77e0*/  UIADD3 UR4, UPT, UPT, UR46, 0x1, URZ ;  /* 0x000000012e047890 */ /* 0x000fe8000fffe0ff */
[----:B------:R-:W-:Y:S01]  /*77f0*/  @P1 LEA R2, R2, UR43, 0x3 ;  /* 0x0000002b02021c11 */ /* 0x000fe2000f8e18ff */
[----:B------:R-:W-:Y:S04]  /*7800*/  UISETP.NE.AND UP0, UPT, UR4, 0x4, UPT ;  /* 0x000000040400788c */ /* 0x000fe8000bf05270 */
[----:B------:R-:W-:Y:S01]  /*7810*/  @P1 VIADD R5, R2, 0xa0 ;  /* 0x000000a002051836 */ /* 0x000fe20000000000 */
[----:B------:R-:W-:Y:S04]  /*7820*/  USEL UR46, UR4, URZ, UP0 ;  /* 0x000000ff042e7287 */ /* 0x000fe80008000000 */
[----:B---3--:R-:W-:Y:S04]  /*7830*/  @P1 PRMT R0, R0, 0x654, R5 ;  /* 0x0000065400001816 */ /* 0x008fe80000000005 */
[----:B------:R3:W-:Y:S04]  /*7840*/  @P1 SYNCS.ARRIVE.TRANS64.RED.A1T0 RZ, [R0+URZ], RZ ;  /* 0x000000ff00ff19a7 */ /* 0x0007e800081004ff */
.L_x_122:
[----:B------:R-:W4:Y:S01]  /*7850*/  @P1 SYNCS.PHASECHK.TRANS64.TRYWAIT P0, [R3+URZ+0x80], R4 ;  /* 0x00008004030015a7 */ /* 0x000f2200080011ff */
[----:B------:R-:W-:Y:S01]  /*7860*/  BSSY B1, `(.L_x_123) ;  /* 0x0000016000017945 */ /* 0x000fe20003800000 */
[----:B----4-:R-:W-:Y:S03]  /*7870*/  @P1 SEL R46, RZ, 0x1, !P0 ;  /* 0x00000001ff2e1807 */ /* 0x010fe60004000000 */
[----:B------:R-:W-:Y:S05]  /*7880*/  @!P1 BRA `(.L_x_124) ;  /* 0x00000000004c9947 */ /* 0x000fea0003800000 */
[----:B------:R-:W-:Y:S01]  /*7890*/  ISETP.NE.AND P0, PT, R46, RZ, PT ;  /* 0x000000ff2e00720c */ /* 0x000fe20003f05270 */
[----:B------:R-:W-:Y:S01]  /*78a0*/  BSSY B0, `(.L_x_125) ;  /* 0x000000b000007945 */ /* 0x000fe20003800000 */
[----:B------:R-:W-:Y:S11]  /*78b0*/  ISETP.NE.AND P1, PT, R60, RZ, PT ;  /* 0x000000ff3c00720c */ /* 0x000ff60003f25270 */
[----:B------:R-:W-:Y:S02]  /*78c0*/  @!UPT UIADD3 URZ, UPT, UPT, URZ, URZ, URZ ;  /* 0x000000fffffff290 */ /* 0x000fe4000fffe0ff */
[C---:B------:R-:W-:Y:S01]  /*78d0*/  @P1 IMAD R6, R47.reuse, 0x2000, R94 ;  /* 0x000020002f061824 */ /* 0x040fe200078e025e */
[C---:B------:R-:W-:Y:S01]  /*78e0*/  @P1 LEA R4, R47.reuse, R92, 0xd ;  /* 0x0000005c2f041211 */ /* 0x040fe200078e68ff */
[C---:B------:R-:W-:Y:S02]  /*78f0*/  @P1 IMAD R5, R47.reuse, 0x2000, R93 ;  /* 0x000020002f051824 */ /* 0x040fe400078e025d */
[----:B------:R-:W-:Y:S01]  /*7900*/  @P1 IMAD R2, R47, 0x2000, R88 ;  /* 0x000020002f021824 */ /* 0x000fe200078e0258 */
[----:B------:R-:W-:Y:S06]  /*7910*/  @P0 BRA `(.L_x_126) ;  /* 0x00000000000c0947 */ /* 0x000fec0003800000 */
[----:B---3--:R-:W-:Y:S04]  /*7920*/  SHF.L.U32 R0, R91, 0x1f, RZ ;  /* 0x0000001f5b007819 */ /* 0x008fe800000006ff */
[----:B------:R-:W3:Y:S02]  /*7930*/  SYNCS.PHASECHK.TRANS64.TRYWAIT P0, [R3+URZ+0x80], R0 ;  /* 0x00008000030075a7 */ /* 0x000ee400080011ff */
[----:B---3--:R-:W-:Y:S05]  /*7940*/  @!P0 BRA `(.L_x_127) ;  /* 0x0000003400648947 */ /* 0x008fea0003800000 */
.L_x_126:
[----:B------:R-:W-:Y:S05]  /*7950*/  BSYNC B0 ;  /* 0x0000000000007941 */ /* 0x000fea0003800000 */
.L_x_125:
[----:B------:R-:W-:Y:S02]  /*7960*/  ISETP.NE.AND P0, PT, R60, RZ, PT ;  /* 0x000000ff3c00720c */ /* 0x000fe40003f05270 */
[----:B------:R-:W-:Y:S11]  /*7970*/  IADD3 R47, PT, PT, R47, 0x1, RZ ;  /* 0x000000012f2f7810 */ /* 0x000ff60007ffe0ff */
[----:B------:R4:W1:Y:S04]  /*7980*/  @P0 LDS.128 R48, [R6] ;  /* 0x0000000006300984 */ /* 0x0008680000000c00 */
[----:B------:R4:W1:Y:S04]  /*7990*/  @P0 LDS.128 R56, [R5+0x10] ;  /* 0x0000100005380984 */ /* 0x0008680000000c00 */
[----:B------:R4:W1:Y:S04]  /*79a0*/  @P0 LDS.128 R64, [R4+0x20] ;  /* 0x0000200004400984 */ /* 0x0008680000000c00 */
[----:B------:R4:W1:Y:S02]  /*79b0*/  @P0 LDS.128 R72, [R2+0x30] ;  /* 0x0000300002480984 */ /* 0x0008640000000c00 */
.L_x_124:
[----:B------:R-:W-:Y:S05]  /*79c0*/  BSYNC B1 ;  /* 0x0000000000017941 */ /* 0x000fea0003800000 */
.L_x_123:
[----:B---3--:R-:W-:Y:S05]  /*79d0*/  VIADD R0, R39, 0x20 ;  /* 0x0000002027007836 */ /* 0x008fea0000000000 */
[----:B------:R-:W-:Y:S04]  /*79e0*/  SHF.R.U32.HI R0, RZ, 0x15, R0 ;  /* 0x00000015ff007819 */ /* 0x000fe80000011600 */
[----:B------:R-:W-:Y:S11]  /*79f0*/  LOP3.LUT P0, RZ, R0, 0x3, R81, 0x48, !PT ;  /* 0x0000000300ff7812 */ /* 0x000ff60007804851 */
[----:B------:R-:W-:Y:S02]  /*7a00*/  @!UPT UIADD3 URZ, UPT, UPT, URZ, URZ, URZ ;  /* 0x000000fffffff290 */ /* 0x000fe4000fffe0ff */
[----:B------:R-:W-:Y:S05]  /*7a10*/  @!P0 BRA `(.L_x_128) ;  /* 0x0000000000408947 */ /* 0x000fea0003800000 */
[----:B------:R-:W3:Y:S01]  /*7a20*/  LDCU.64 UR8, c[0x4][0x70] ;  /* 0x01000e00ff0877ac */ /* 0x000ee20008000a00 */
[----:B------:R-:W-:Y:S01]  /*7a30*/  MOV R3, 0x0 ;  /* 0x0000000000037802 */ /* 0x000fe20000000f00 */
[----:B------:R-:W-:Y:S02]  /*7a40*/  HFMA2 R12, -RZ, RZ, 0, 5.9604644775390625e-08 ;  /* 0x00000001ff0c7431 */ /* 0x000fe400000001ff */
[----:B------:R-:W-:Y:S02]  /*7a50*/  IMAD.MOV.U32 R8, RZ, RZ, 0x192 ;  /* 0x00000192ff087424 */ /* 0x000fe400078e00ff */
[----:B------:R-:W-:Y:S01]  /*7a60*/  IMAD.MOV.U32 R13, RZ, RZ, RZ ;  /* 0x000000ffff0d7224 */ /* 0x000fe200078e00ff */
[----:B------:R-:W5:Y:S01]  /*7a70*/  LDCU.64 UR6, c[0x4][0x78] ;  /* 0x01000f00ff0677ac */ /* 0x000f620008000a00 */
[----:B----4-:R-:W4:Y:S01]  /*7a80*/  LDC.64 R2, c[0x4][R3] ;  /* 0x0100000003027b82 */ /* 0x010f220000000a00 */
[----:B------:R-:W2:Y:S01]  /*7a90*/  LDCU.64 UR4, c[0x4][0x10] ;  /* 0x01000200ff0477ac */ /* 0x000ea20008000a00 */
[----:B---3--:R-:W-:Y:S01]  /*7aa0*/  MOV R5, UR9 ;  /* 0x0000000900057c02 */ /* 0x008fe20008000f00 */
[----:B------:R-:W-:Y:S01]  /*7ab0*/  IMAD.U32 R4, RZ, RZ, UR8 ;  /* 0x00000008ff047e24 */ /* 0x000fe2000f8e00ff */
[----:B-----5:R-:W-:Y:S01]  /*7ac0*/  MOV R7, UR7 ;  /* 0x0000000700077c02 */ /* 0x020fe20008000f00 */
[----:B------:R-:W-:Y:S01]  /*7ad0*/  IMAD.U32 R6, RZ, RZ, UR6 ;  /* 0x00000006ff067e24 */ /* 0x000fe2000f8e00ff */
[----:B--2---:R-:W-:Y:S01]  /*7ae0*/  MOV R11, UR5 ;  /* 0x00000005000b7c02 */ /* 0x004fe20008000f00 */
[----:B------:R-:W-:Y:S02]  /*7af0*/  IMAD.U32 R10, RZ, RZ, UR4 ;  /* 0x00000004ff0a7e24 */ /* 0x000fe4000f8e00ff */
[----:B------:R-:W-:Y:S07]  /*7b00*/  LEPC R20, `(.L_x_128) ;  /* 0x000000001014794e */ /* 0x000fee0000000000 */
[----:B-1--4-:R-:W-:Y:S05]  /*7b10*/  CALL.ABS.NOINC R2 ;  /* 0x0000000002007343 */ /* 0x012fea0003c00000 */
.L_x_128:
[C---:B-1----:R-:W-:Y:S01]  /*7b20*/  SHF.L.U32 R40, R48.reuse, 0x10, RZ ;  /* 0x0000001030287819 */ /* 0x042fe200000006ff */
[----:B------:R-:W-:Y:S05]  /*7b30*/  WARPSYNC.ALL ;  /* 0x0000000000007948 */ /* 0x000fea0003800000 */
[----:B------:R-:W-:Y:S01]  /*7b40*/  R2UR UR4, R39 ;  /* 0x00000000270472ca */ /* 0x000fe200000e0000 */
[----:B------:R-:W1:Y:S01]  /*7b50*/  S2R R99, SR_CgaCtaId ;  /* 0x0000000000637919 */ /* 0x000e620000008800 */
[----:B------:R-:W-:Y:S01]  /*7b60*/  LOP3.LUT R43, R48, 0xffff0000, RZ, 0xc0, !PT ;  /* 0xffff0000302b7812 */ /* 0x000fe200078ec0ff */
[----:B------:R-:W-:Y:S01]  /*7b70*/  BSSY.RECONVERGENT B0, `(.L_x_129) ;  /* 0x0000093000007945 */ /* 0x000fe20003800200 */
[----:B------:R-:W-:Y:S02]  /*7b80*/  LOP3.LUT R42, R49, 0xffff0000, RZ, 0xc0, !PT ;  /* 0xffff0000312a7812 */ /* 0x000fe400078ec0ff */
[----:B------:R-:W-:Y:S02]  /*7b90*/  LOP3.LUT R44, R50, 0xffff0000, RZ, 0xc0, !PT ;  /* 0xffff0000322c7812 */ /* 0x000fe400078ec0ff */
[----:B------:R-:W-:Y:S02]  /*7ba0*/  SHF.L.U32 R45, R59, 0x10, RZ ;  /* 0x000000103b2d7819 */ /* 0x000fe400000006ff */
[----:B------:R-:W-:Y:S02]  /*7bb0*/  ISETP.NE.AND P6, PT, R97, RZ, PT ;  /* 0x000000ff6100720c */ /* 0x000fe40003fc5270 */
[----:B------:R-:W-:Y:S01]  /*7bc0*/  ISETP.NE.AND P0, PT, R96, RZ, PT ;  /* 0x000000ff6000720c */ /* 0x000fe20003f05270 */
[----:B----4-:R-:W3:Y:S01]  /*7bd0*/  LDTM.x32 R4, tmem[UR4+0x20] ;  /* 0x00002004000479ee */ /* 0x010ee200082c0000 */
[----:B------:R-:W-:Y:S02]  /*7be0*/  MOV R61, UR46 ;  /* 0x0000002e003d7c02 */ /* 0x000fe40008000f00 */
[----:B------:R-:W-:Y:S07]  /*7bf0*/  LEA R62, R47, UR43, 0x3 ;  /* 0x0000002b2f3e7c11 */ /* 0x000fee000f8e18ff */
[----:B------:R-:W-:Y:S04]  /*7c00*/  @P6 LEA R61, R61, UR43, 0x3 ;  /* 0x0000002b3d3d6c11 */ /* 0x000fe8000f8e18ff */
[----:B------:R-:W-:Y:S02]  /*7c10*/  @P6 IADD3 R104, PT, PT, R61, 0xa0, RZ ;  /* 0x000000a03d686810 */ /* 0x000fe40007ffe0ff */
[----:B------:R-:W-:Y:S02]  /*7c20*/  @P6 SHF.L.U32 R61, R91, 0x1f, RZ ;  /* 0x0000001f5b3d6819 */ /* 0x000fe400000006ff */
[----:B-1----:R-:W-:Y:S01]  /*7c30*/  @P6 PRMT R104, R99, 0x654, R104 ;  /* 0x0000065463686816 */ /* 0x002fe20000000068 */
[C---:B---3--:R-:W-:Y:S01]  /*7c40*/  FMUL R0, R38.reuse, R4 ;  /* 0x0000000426007220 */ /* 0x048fe20000400000 */
[C---:B------:R-:W-:Y:S01]  /*7c50*/  FMUL R2, R38.reuse, R5 ;  /* 0x0000000526027220 */ /* 0x040fe20000400000 */
[C---:B------:R-:W-:Y:S01]  /*7c60*/  FMUL R3, R38.reuse, R6 ;  /* 0x0000000626037220 */ /* 0x040fe20000400000 */
[C---:B------:R-:W-:Y:S01]  /*7c70*/  FMUL R7, R38.reuse, R7 ;  /* 0x0000000726077220 */ /* 0x040fe20000400000 */
[----:B------:R-:W-:Y:S01]  /*7c80*/  FFMA R0, R41, R40, R0 ;  /* 0x0000002829007223 */ /* 0x000fe20000000000 */
[----:B------:R-:W-:Y:S01]  /*7c90*/  SHF.L.U32 R40, R49, 0x10, RZ ;  /* 0x0000001031287819 */ /* 0x000fe200000006ff */
[----:B------:R-:W-:Y:S01]  /*7ca0*/  FFMA R2, R41, R43, R2 ;  /* 0x0000002b29027223 */ /* 0x000fe20000000002 */
[----:B------:R-:W-:Y:S01]  /*7cb0*/  SHF.L.U32 R43, R51, 0x10, RZ ;  /* 0x00000010332b7819 */ /* 0x000fe200000006ff */
[C---:B------:R-:W-:Y:S01]  /*7cc0*/  FMUL R4, R38.reuse, R8 ;  /* 0x0000000826047220 */ /* 0x040fe20000400000 */
[----:B------:R-:W-:Y:S01]  /*7cd0*/  FMUL R5, R38, R9 ;  /* 0x0000000926057220 */ /* 0x000fe20000400000 */
[C---:B------:R-:W-:Y:S01]  /*7ce0*/  FFMA R3, R41.reuse, R40, R3 ;  /* 0x0000002829037223 */ /* 0x040fe20000000003 */
[----:B------:R-:W-:Y:S01]  /*7cf0*/  SHF.L.U32 R40, R50, 0x10, RZ ;  /* 0x0000001032287819 */ /* 0x000fe200000006ff */
[----:B------:R-:W-:Y:S01]  /*7d00*/  FFMA R7, R41, R42, R7 ;  /* 0x0000002a29077223 */ /* 0x000fe20000000007 */
[----:B------:R-:W-:Y:S01]  /*7d10*/  LOP3.LUT R42, R51, 0xffff0000, RZ, 0xc0, !PT ;  /* 0xffff0000332a7812 */ /* 0x000fe200078ec0ff */
[----:B------:R-:W-:Y:S01]  /*7d20*/  FMUL R6, R38, R10 ;  /* 0x0000000a26067220 */ /* 0x000fe20000400000 */
[----:B------:R-:W-:Y:S01]  /*7d30*/  F2FP.BF16.F32.PACK_AB R52, R2, R0 ;  /* 0x000000000234723e */ /* 0x000fe200000010ff */
        /* <DEDUP_REMOVED lines=18> */
[C---:B------:R-:W-:Y:S01]  /*7e60*/  LOP3.LUT R42, R58.reuse, 0xffff0000, RZ, 0xc0, !PT ;  /* 0xffff00003a2a7812 */ /* 0x040fe200078ec0ff */
[----:B------:R-:W-:Y:S01]  /*7e70*/  FFMA R10, R41, R43, R10 ;  /* 0x0000002b290a7223 */ /* 0x000fe2000000000a */
[----:B------:R-:W-:Y:S01]  /*7e80*/  SHF.L.U32 R43, R58, 0x10, RZ ;  /* 0x000000103a2b7819 */ /* 0x000fe200000006ff */
[C---:B------:R-:W-:Y:S01]  /*7e90*/  FMUL R15, R38.reuse, R15 ;  /* 0x0000000f260f7220 */ /* 0x040fe20000400000 */
[----:B------:R-:W-:Y:S01]  /*7ea0*/  F2FP.BF16.F32.PACK_AB R68, R9, R8 ;  /* 0x000000080944723e */ /* 0x000fe200000010ff */
[C---:B------:R-:W-:Y:S01]  /*7eb0*/  FMUL R12, R38.reuse, R16 ;  /* 0x00000010260c7220 */ /* 0x040fe20000400000 */
[----:B------:R-:W-:Y:S01]  /*7ec0*/  FMUL R13, R38, R17 ;  /* 0x00000011260d7220 */ /* 0x000fe20000400000 */
[----:B------:R-:W-:Y:S01]  /*7ed0*/  FFMA R15, R41, R40, R15 ;  /* 0x00000028290f7223 */ /* 0x000fe2000000000f */
[----:B------:R-:W-:Y:S01]  /*7ee0*/  LOP3.LUT R40, R59, 0xffff0000, RZ, 0xc0, !PT ;  /* 0xffff00003b287812 */ /* 0x000fe200078ec0ff */
[----:B------:R-:W-:Y:S01]  /*7ef0*/  FFMA R12, R41, R43, R12 ;  /* 0x0000002b290c7223 */ /* 0x000fe2000000000c */
[----:B------:R-:W-:Y:S01]  /*7f00*/  SHF.L.U32 R43, R64, 0x10, RZ ;  /* 0x00000010402b7819 */ /* 0x000fe200000006ff */
[----:B------:R-:W-:Y:S01]  /*7f10*/  FMUL R14, R38, R18 ;  /* 0x00000012260e7220 */ /* 0x000fe20000400000 */
[----:B------:R-:W-:Y:S01]  /*7f20*/  F2FP.BF16.F32.PACK_AB R69, R15, R10 ;  /* 0x0000000a0f45723e */ /* 0x000fe200000010ff */
[----:B------:R1:W-:Y:S01]  /*7f30*/  STS.128 [R94+0x2000], R52 ;  /* 0x002000345e007388 */ /* 0x0003e20000000c00 */
[----:B------:R-:W-:Y:S01]  /*7f40*/  FFMA R13, R41, R42, R13 ;  /* 0x0000002a290d7223 */ /* 0x000fe2000000000d */
[----:B------:R-:W-:Y:S01]  /*7f50*/  LOP3.LUT R42, R64, 0xffff0000, RZ, 0xc0, !PT ;  /* 0xffff0000402a7812 */ /* 0x000fe200078ec0ff */
[C---:B------:R-:W-:Y:S01]  /*7f60*/  FMUL R19, R38.reuse, R19 ;  /* 0x0000001326137220 */ /* 0x040fe20000400000 */
[C---:B------:R-:W-:Y:S01]  /*7f70*/  FMUL R16, R38.reuse, R20 ;  /* 0x0000001426107220 */ /* 0x040fe20000400000 */
[C---:B------:R-:W-:Y:S01]  /*7f80*/  FMUL R17, R38.reuse, R21 ;  /* 0x0000001526117220 */ /* 0x040fe20000400000 */
[----:B------:R-:W-:Y:S01]  /*7f90*/  F2FP.BF16.F32.PACK_AB R70, R13, R12 ;  /* 0x0000000c0d46723e */ /* 0x000fe200000010ff */
[----:B------:R-:W-:Y:S01]  /*7fa0*/  FFMA R14, R41, R45, R14 ;  /* 0x0000002d290e7223 */ /* 0x000fe2000000000e */
[----:B------:R-:W-:Y:S01]  /*7fb0*/  SHF.L.U32 R45, R65, 0x10, RZ ;  /* 0x00000010412d7819 */ /* 0x000fe200000006ff */
[----:B------:R-:W-:Y:S01]  /*7fc0*/  FFMA R19, R41, R40, R19 ;  /* 0x0000002829137223 */ /* 0x000fe20000000013 */
[----:B------:R-:W-:Y:S01]  /*7fd0*/  LOP3.LUT R40, R65, 0xffff0000, RZ, 0xc0, !PT ;  /* 0xffff000041287812 */ /* 0x000fe200078ec0ff */
[----:B------:R-:W-:Y:S01]  /*7fe0*/  FFMA R16, R41, R43, R16 ;  /* 0x0000002b29107223 */ /* 0x000fe20000000010 */
[----:B------:R-:W-:Y:S01]  /*7ff0*/  SHF.L.U32 R43, R67, 0x10, RZ ;  /* 0x00000010432b7819 */ /* 0x000fe200000006ff */
[C---:B------:R-:W-:Y:S01]  /*8000*/  FMUL R18, R38.reuse, R22 ;  /* 0x0000001626127220 */ /* 0x040fe20000400000 */
[----:B------:R-:W-:Y:S01]  /*8010*/  F2FP.BF16.F32.PACK_AB R71, R19, R14 ;  /* 0x0000000e1347723e */ /* 0x000fe200000010ff */
[C---:B------:R-:W-:Y:S01]  /*8020*/  FFMA R17, R41.reuse, R42, R17 ;  /* 0x0000002a29117223 */ /* 0x040fe20000000011 */
[----:B------:R-:W-:Y:S01]  /*8030*/  FMUL R23, R38, R23 ;  /* 0x0000001726177220 */ /* 0x000fe20000400000 */
[----:B------:R-:W-:Y:S01]  /*8040*/  SHF.L.U32 R42, R66, 0x10, RZ ;  /* 0x00000010422a7819 */ /* 0x000fe200000006ff */
[----:B------:R-:W-:Y:S01]  /*8050*/  FMUL R20, R38, R24 ;  /* 0x0000001826147220 */ /* 0x000fe20000400000 */
[----:B------:R3:W-:Y:S01]  /*8060*/  STS.128 [R93+0x2010], R68 ;  /* 0x002010445d007388 */ /* 0x0007e20000000c00 */
[----:B------:R-:W-:Y:S01]  /*8070*/  FFMA R18, R41, R45, R18 ;  /* 0x0000002d29127223 */ /* 0x000fe20000000012 */
[----:B------:R-:W-:Y:S01]  /*8080*/  SHF.L.U32 R45, R75, 0x10, RZ ;  /* 0x000000104b2d7819 */ /* 0x000fe200000006ff */
[C---:B------:R-:W-:Y:S01]  /*8090*/  FFMA R23, R41.reuse, R40, R23 ;  /* 0x0000002829177223 */ /* 0x040fe20000000017 */
[----:B------:R-:W-:Y:S01]  /*80a0*/  LOP3.LUT R40, R66, 0xffff0000, RZ, 0xc0, !PT ;  /* 0xffff000042287812 */ /* 0x000fe200078ec0ff */
[----:B------:R-:W-:Y:S01]  /*80b0*/  FFMA R20, R41, R42, R20 ;  /* 0x0000002a29147223 */ /* 0x000fe20000000014 */
[----:B------:R-:W-:Y:S01]  /*80c0*/  LOP3.LUT R42, R67, 0xffff0000, RZ, 0xc0, !PT ;  /* 0xffff0000432a7812 */ /* 0x000fe200078ec0ff */
[C---:B------:R-:W-:Y:S01]  /*80d0*/  FMUL R21, R38.reuse, R25 ;  /* 0x0000001926157220 */ /* 0x040fe20000400000 */
[C---:B------:R-:W-:Y:S01]  /*80e0*/  FMUL R22, R38.reuse, R26 ;  /* 0x0000001a26167220 */ /* 0x040fe20000400000 */
[C---:B------:R-:W-:Y:S01]  /*80f0*/  FMUL R27, R38.reuse, R27 ;  /* 0x0000001b261b7220 */ /* 0x040fe20000400000 */
[----:B------:R-:W-:Y:S01]  /*8100*/  FMUL R24, R38, R28 ;  /* 0x0000001c26187220 */ /* 0x000fe20000400000 */
        /* <DEDUP_REMOVED lines=8> */
[----:B------:R-:W-:Y:S01]  /*8190*/  FFMA R24, R41, R40, R24 ;  /* 0x0000002829187223 */ /* 0x000fe20000000018 */
[----:B------:R-:W-:Y:S01]  /*81a0*/  LOP3.LUT R40, R73, 0xffff0000, RZ, 0xc0, !PT ;  /* 0xffff000049287812 */ /* 0x000fe200078ec0ff */
[C---:B------:R-:W-:Y:S01]  /*81b0*/  FFMA R25, R41.reuse, R42, R25 ;  /* 0x0000002a29197223 */ /* 0x040fe20000000019 */
[----:B------:R-:W-:Y:S01]  /*81c0*/  FMUL R31, R38, R31 ;  /* 0x0000001f261f7220 */ /* 0x000fe20000400000 */
[C---:B------:R-:W-:Y:S01]  /*81d0*/  FFMA R26, R41.reuse, R43, R26 ;  /* 0x0000002b291a7223 */ /* 0x040fe2000000001a */
[----:B------:R-:W-:Y:S01]  /*81e0*/  SHF.L.U32 R43, R74, 0x10, RZ ;  /* 0x000000104a2b7819 */ /* 0x000fe200000006ff */
[----:B------:R-:W-:Y:S01]  /*81f0*/  FMUL R28, R38, R32 ;  /* 0x00000020261c7220 */ /* 0x000fe20000400000 */
[----:B------:R-:W-:Y:S01]  /*8200*/  LOP3.LUT R42, R74, 0xffff0000, RZ, 0xc0, !PT ;  /* 0xffff00004a2a7812 */ /* 0x000fe200078ec0ff */
[C---:B------:R-:W-:Y:S01]  /*8210*/  FMUL R29, R38.reuse, R33 ;  /* 0x00000021261d7220 */ /* 0x040fe20000400000 */
[C---:B------:R-:W-:Y:S01]  /*8220*/  FMUL R30, R38.reuse, R34 ;  /* 0x00000022261e7220 */ /* 0x040fe20000400000 */
[----:B------:R-:W-:Y:S01]  /*8230*/  FFMA R31, R41, R40, R31 ;  /* 0x00000028291f7223 */ /* 0x000fe2000000001f */
[----:B------:R-:W-:Y:S01]  /*8240*/  FMUL R35, R38, R35 ;  /* 0x0000002326237220 */ /* 0x000fe20000400000 */
[----:B-1----:R-:W-:Y:S01]  /*8250*/  F2FP.BF16.F32.PACK_AB R52, R17, R16 ;  /* 0x000000101134723e */ /* 0x002fe200000010ff */
[----:B------:R-:W-:Y:S01]  /*8260*/  FFMA R28, R41, R43, R28 ;  /* 0x0000002b291c7223 */ /* 0x000fe2000000001c */
[----:B------:R-:W-:Y:S01]  /*8270*/  F2FP.BF16.F32.PACK_AB R53, R23, R18 ;  /* 0x000000121735723e */ /* 0x000fe200000010ff */
[----:B------:R-:W-:Y:S01]  /*8280*/  FFMA R29, R41, R42, R29 ;  /* 0x0000002a291d7223 */ /* 0x000fe2000000001d */
[----:B------:R-:W-:Y:S01]  /*8290*/  F2FP.BF16.F32.PACK_AB R54, R21, R20 ;  /* 0x000000141536723e */ /* 0x000fe200000010ff */
[----:B------:R-:W-:Y:S01]  /*82a0*/  FFMA R30, R41, R45, R30 ;  /* 0x0000002d291e7223 */ /* 0x000fe2000000001e */
[----:B------:R-:W-:Y:S01]  /*82b0*/  F2FP.BF16.F32.PACK_AB R55, R27, R22 ;  /* 0x000000161b37723e */ /* 0x000fe200000010ff */
[----:B------:R-:W-:Y:S01]  /*82c0*/  FFMA R35, R41, R44, R35 ;  /* 0x0000002c29237223 */ /* 0x000fe20000000023 */
[----:B------:R-:W-:Y:S02]  /*82d0*/  F2FP.BF16.F32.PACK_AB R100, R25, R24 ;  /* 0x000000181964723e */ /* 0x000fe400000010ff */
[----:B------:R-:W-:Y:S01]  /*82e0*/  F2FP.BF16.F32.PACK_AB R101, R31, R26 ;  /* 0x0000001a1f65723e */ /* 0x000fe200000010ff */
[----:B------:R3:W-:Y:S01]  /*82f0*/  STS.128 [R92+0x2020], R52 ;  /* 0x002020345c007388 */ /* 0x0007e20000000c00 */
        /* <DEDUP_REMOVED lines=8> */
[----:B-1----:R-:W1:Y:S02]  /*8380*/  FENCE.VIEW.ASYNC.S ;  /* 0x00000000000073c6 */ /* 0x002e640000000000 */
[----:B-1----:R-:W-:Y:S06]  /*8390*/  BAR.SYNC.DEFER_BLOCKING 0x1, 0x80 ;  /* 0x0042000000007b1d */ /* 0x002fec0000010000 */
[----:B------:R-:W-:Y:S05]  /*83a0*/  @P0 BRA `(.L_x_130) ;  /* 0x00000000003c0947 */ /* 0x000fea0003800000 */
[----:B------:R-:W1:Y:S01]  /*83b0*/  LDCU.64 UR6, c[0x0][0x348] ;  /* 0x00006900ff0677ac */ /* 0x000e620008000a00 */
[----:B------:R-:W-:Y:S02]  /*83c0*/  UIADD3 UR13, UPT, UPT, UR49, 0x20, URZ ;  /* 0x00000020310d7890 */ /* 0x000fe4000fffe0ff */
[----:B------:R-:W-:Y:S01]  /*83d0*/  UIADD3 UR12, UPT, UPT, UR43, 0x2200, URZ ;  /* 0x000022002b0c7890 */ /* 0x000fe2000fffe0ff */
[----:B------:R-:W-:Y:S01]  /*83e0*/  UMOV UR14, UR50 ;  /* 0x00000032000e7c82 */ /* 0x000fe20008000000 */
[----:B------:R-:W-:Y:S01]  /*83f0*/  UMOV UR15, UR36 ;  /* 0x00000024000f7c82 */ /* 0x000fe20008000000 */
[----:B------:R-:W-:Y:S02]  /*8400*/  UIADD3 UR9, UPT, UPT, UR49, 0xa0, URZ ;  /* 0x000000a031097890 */ /* 0x000fe4000fffe0ff */
[----:B------:R-:W-:Y:S01]  /*8410*/  UIADD3 UR8, UPT, UPT, UR43, 0x3200, URZ ;  /* 0x000032002b087890 */ /* 0x000fe2000fffe0ff */
[----:B------:R-:W-:Y:S01]  /*8420*/  UMOV UR10, UR50 ;  /* 0x00000032000a7c82 */ /* 0x000fe20008000000 */
[----:B------:R-:W-:Y:S01]  /*8430*/  UMOV UR11, UR36 ;  /* 0x00000024000b7c82 */ /* 0x000fe20008000000 */
[----:B-1----:R-:W-:Y:S04]  /*8440*/  UIADD3 UR4, UP0, UPT, UR6, 0x680, URZ ;  /* 0x0000068006047890 */ /* 0x002fe8000ff1e0ff */
[----:B------:R-:W-:Y:S09]  /*8450*/  UIADD3.X UR5, UPT, UPT, URZ, UR7, URZ, UP0, !UPT ;  /* 0x00000007ff057290 */ /* 0x000ff200087fe4ff */
[----:B------:R1:W-:Y:S01]  /*8460*/  UTMASTG.3D [UR12], [UR4] ;  /* 0x0000000c040073b5 */ /* 0x0003e20008010000 */
[----:B------:R1:W-:Y:S01]  /*8470*/  UTMASTG.3D [UR8], [UR4] ;  /* 0x00000008040073b5 */ /* 0x0003e20008010000 */
[----:B------:R0:W-:Y:S01]  /*8480*/  UTMACMDFLUSH ;  /* 0x00000000000079b7 */ /* 0x0001e20000000000 */
[----:B-1----:R-:W-:Y:S04]  /*8490*/  DEPBAR.LE SB0, 0x1 ;  /* 0x000080400000791a */ /* 0x002fe80000000000 */
.L_x_130:
[----:B------:R-:W-:Y:S05]  /*84a0*/  BSYNC.RECONVERGENT B0 ;  /* 0x0000000000007941 */ /* 0x000fea0003800200 */
.L_x_129:
[----:B------:R-:W-:Y:S01]  /*84b0*/  BAR.SYNC.DEFER_BLOCKING 0x1, 0x80 ;  /* 0x0042000000007b1d */ /* 0x000fe20000010000 */
[----:B------:R-:W-:Y:S04]  /*84c0*/  UIADD3 UR4, UPT, UPT, UR46, 0x1, URZ ;  /* 0x000000012e047890 */ /* 0x000fe8000fffe0ff */
[----:B------:R-:W-:Y:S04]  /*84d0*/  UISETP.NE.AND UP0, UPT, UR4, 0x4, UPT ;  /* 0x000000040400788c */ /* 0x000fe8000bf05270 */
[----:B------:R-:W-:Y:S01]  /*84e0*/  USEL UR44, UR4, URZ, UP0 ;  /* 0x000000ff042c7287 */ /* 0x000fe20008000000 */
[----:B------:R1:W-:Y:S01]  /*84f0*/  @P6 SYNCS.ARRIVE.TRANS64.RED.A1T0 RZ, [R104+URZ], RZ ;  /* 0x000000ff68ff69a7 */ /* 0x0003e200081004ff */
[----:B------:R-:W-:Y:S01]  /*8500*/  BSSY B1, `(.L_x_131) ;  /* 0x0000017000017945 */ /* 0x000fe20003800000 */
[----:B------:R-:W4:Y:S02]  /*8510*/  @P6 SYNCS.PHASECHK.TRANS64.TRYWAIT P0, [R62+URZ+0x80], R61 ;  /* 0x0000803d3e0065a7 */ /* 0x000f2400080011ff */
[----:B----4-:R-:W-:Y:S01]  /*8520*/  @P6 SEL R46, RZ, 0x1, !P0 ;  /* 0x00000001ff2e6807 */ /* 0x010fe20004000000 */
[----:B-1----:R-:W-:Y:S06]  /*8530*/  @!P6 BRA `(.L_x_132) ;  /* 0x00000000004ce947 */ /* 0x002fec0003800000 */
        /* <DEDUP_REMOVED lines=9> */
[----:B------:R-:W-:Y:S04]  /*85d0*/  SHF.L.U32 R5, R91, 0x1f, RZ ;  /* 0x0000001f5b057819 */ /* 0x000fe800000006ff */
[----:B------:R-:W1:Y:S02]  /*85e0*/  SYNCS.PHASECHK.TRANS64.TRYWAIT P0, [R62+URZ+0x80], R5 ;  /* 0x000080053e0075a7 */ /* 0x000e6400080011ff */
[----:B-1----:R-:W-:Y:S05]  /*85f0*/  @!P0 BRA `(.L_x_135) ;  /* 0x00000028004c8947 */ /* 0x002fea0003800000 */
.L_x_134:
[----:B------:R-:W-:Y:S05]  /*8600*/  BSYNC B0 ;  /* 0x0000000000007941 */ /* 0x000fea0003800000 */
.L_x_133:
[----:B------:R-:W-:Y:S02]  /*8610*/  ISETP.NE.AND P0, PT, R60, RZ, PT ;  /* 0x000000ff3c00720c */ /* 0x000fe40003f05270 */
[----:B------:R-:W-:Y:S11]  /*8620*/  IADD3 R47, PT, PT, R47, 0x1, RZ ;  /* 0x000000012f2f7810 */ /* 0x000ff60007ffe0ff */
[----:B------:R4:W1:Y:S04]  /*8630*/  @P0 LDS.128 R48, [R4] ;  /* 0x0000000004300984 */ /* 0x0008680000000c00 */
[----:B------:R4:W1:Y:S04]  /*8640*/  @P0 LDS.128 R56, [R3+0x10] ;  /* 0x0000100003380984 */ /* 0x0008680000000c00 */
[----:B------:R4:W1:Y:S04]  /*8650*/  @P0 LDS.128 R64, [R2+0x20] ;  /* 0x0000200002400984 */ /* 0x0008680000000c00 */
[----:B------:R4:W1:Y:S02]  /*8660*/  @P0 LDS.128 R72, [R0+0x30] ;  /* 0x0000300000480984 */ /* 0x0008640000000c00 */
.L_x_132:
[----:B------:R-:W-:Y:S05]  /*8670*/  BSYNC B1 ;  /* 0x0000000000017941 */ /* 0x000fea0003800000 */
.L_x_131:
[----:B----4-:R-:W-:Y:S05]  /*8680*/  VIADD R0, R39, 0x40 ;  /* 0x0000004027007836 */ /* 0x010fea0000000000 */
[----:B------:R-:W-:Y:S04]  /*8690*/  SHF.R.U32.HI R0, RZ, 0x15, R0 ;  /* 0x00000015ff007819 */ /* 0x000fe80000011600 */
[----:B------:R-:W-:Y:S11]  /*86a0*/  LOP3.LUT P0, RZ, R0, 0x3, R81, 0x48, !PT ;  /* 0x0000000300ff7812 */ /* 0x000ff60007804851 */
[----:B------:R-:W-:Y:S02]  /*86b0*/  @!UPT UIADD3 URZ, UPT, UPT, URZ, URZ, URZ ;  /* 0x000000fffffff290 */ /* 0x000fe4000fffe0ff */
[----:B------:R-:W-:Y:S05]  /*86c0*/  @!P0 BRA `(.L_x_136) ;  /* 0x0000000000408947 */ /* 0x000fea0003800000 */
[----:B------:R-:W1:Y:S01]  /*86d0*/  LDCU.64 UR8, c[0x4][0x70] ;  /* 0x01000e00ff0877ac */ /* 0x000e620008000a00 */
[----:B------:R-:W-:Y:S01]  /*86e0*/  MOV R3, 0x0 ;  /* 0x0000000000037802 */ /* 0x000fe20000000f00 */
[----:B------:R-:W-:Y:S02]  /*86f0*/  HFMA2 R12, -RZ, RZ, 0, 5.9604644775390625e-08 ;  /* 0x00000001ff0c7431 */ /* 0x000fe400000001ff */
[----:B------:R-:W-:Y:S02]  /*8700*/  IMAD.MOV.U32 R8, RZ, RZ, 0x192 ;  /* 0x00000192ff087424 */ /* 0x000fe400078e00ff */
[----:B------:R-:W-:Y:S01]  /*8710*/  IMAD.MOV.U32 R13, RZ, RZ, RZ ;  /* 0x000000ffff0d7224 */ /* 0x000fe200078e00ff */
[----:B------:R-:W4:Y:S01]  /*8720*/  LDCU.64 UR6, c[0x4][0x78] ;  /* 0x01000f00ff0677ac */ /* 0x000f220008000a00 */
[----:B------:R-:W2:Y:S01]  /*8730*/  LDC.64 R2, c[0x4][R3] ;  /* 0x0100000003027b82 */ /* 0x000ea20000000a00 */
[----:B------:R-:W5:Y:S01]  /*8740*/  LDCU.64 UR4, c[0x4][0x10] ;  /* 0x01000200ff0477ac */ /* 0x000f620008000a00 */
[----:B-1----:R-:W-:Y:S01]  /*8750*/  MOV R5, UR9 ;  /* 0x0000000900057c02 */ /* 0x002fe20008000f00 */
[----:B------:R-:W-:Y:S01]  /*8760*/  IMAD.U32 R4, RZ, RZ, UR8 ;  /* 0x00000008ff047e24 */ /* 0x000fe2000f8e00ff */
[----:B----4-:R-:W-:Y:S01]  /*8770*/  MOV R7, UR7 ;  /* 0x0000000700077c02 */ /* 0x010fe20008000f00 */
[----:B------:R-:W-:Y:S01]  /*8780*/  IMAD.U32 R6, RZ, RZ, UR6 ;  /* 0x00000006ff067e24 */ /* 0x000fe2000f8e00ff */
[----:B-----5:R-:W-:Y:S01]  /*8790*/  MOV R11, UR5 ;  /* 0x00000005000b7c02 */ /* 0x020fe20008000f00 */
[----:B------:R-:W-:Y:S02]  /*87a0*/  IMAD.U32 R10, RZ, RZ, UR4 ;  /* 0x00000004ff0a7e24 */ /* 0x000fe4000f8e00ff */
[----:B------:R-:W-:Y:S07]  /*87b0*/  LEPC R20, `(.L_x_136) ;  /* 0x000000001014794e */ /* 0x000fee0000000000 */
[----:B--23--:R-:W-:Y:S05]  /*87c0*/  CALL.ABS.NOINC R2 ;  /* 0x0000000002007343 */ /* 0x00cfea0003c00000 */
.L_x_136:
[C---:B-1----:R-:W-:Y:S01]  /*87d0*/  SHF.L.U32 R40, R48.reuse, 0x10, RZ ;  /* 0x0000001030287819 */ /* 0x042fe200000006ff */
[----:B------:R-:W-:Y:S05]  /*87e0*/  WARPSYNC.ALL ;  /* 0x0000000000007948 */ /* 0x000fea0003800000 */
[----:B------:R-:W-:Y:S01]  /*87f0*/  R2UR UR4, R39 ;  /* 0x00000000270472ca */ /* 0x000fe200000e0000 */
[----:B------:R-:W-:Y:S01]  /*8800*/  BSSY.RECONVERGENT B0, `(.L_x_137) ;  /* 0x0000094000007945 */ /* 0x000fe20003800200 */
[----:B------:R-:W-:Y:S02]  /*8810*/  LOP3.LUT R43, R48, 0xffff0000, RZ, 0xc0, !PT ;  /* 0xffff0000302b7812 */ /* 0x000fe400078ec0ff */
[----:B------:R-:W-:Y:S02]  /*8820*/  SHF.L.U32 R42, R49, 0x10, RZ ;  /* 0x00000010312a7819 */ /* 0x000fe400000006ff */
[C---:B------:R-:W-:Y:S02]  /*8830*/  SHF.L.U32 R45, R51.reuse, 0x10, RZ ;  /* 0x00000010332d7819 */ /* 0x040fe400000006ff */
[----:B------:R-:W-:Y:S02]  /*8840*/  LOP3.LUT R44, R51, 0xffff0000, RZ, 0xc0, !PT ;  /* 0xffff0000332c7812 */ /* 0x000fe400078ec0ff */
[----:B------:R-:W-:Y:S02]  /*8850*/  ISETP.NE.AND P6, PT, R97, RZ, PT ;  /* 0x000000ff6100720c */ /* 0x000fe40003fc5270 */
[----:B------:R-:W-:Y:S01]  /*8860*/  ISETP.NE.AND P0, PT, R96, RZ, PT ;  /* 0x000000ff6000720c */ /* 0x000fe20003f05270 */
[----:B------:R-:W1:Y:S01]  /*8870*/  LDTM.x32 R4, tmem[UR4+0x40] ;  /* 0x00004004000479ee */ /* 0x000e6200082c0000 */
[----:B------:R-:W-:Y:S09]  /*8880*/  MOV R61, UR44 ;  /* 0x0000002c003d7c02 */ /* 0x000ff20008000f00 */
[----:B------:R-:W-:Y:S02]  /*8890*/  @P6 LEA R61, R61, UR43, 0x3 ;  /* 0x0000002b3d3d6c11 */ /* 0x000fe4000f8e18ff */
[----:B------:R-:W-:Y:S02]  /*88a0*/  @P6 SHF.L.U32 R104, R91, 0x1f, RZ ;  /* 0x0000001f5b686819 */ /* 0x000fe400000006ff */
[----:B------:R-:W-:Y:S02]  /*88b0*/  @P6 IADD3 R62, PT, PT, R61, 0xa0, RZ ;  /* 0x000000a03d3e6810 */ /* 0x000fe40007ffe0ff */
[----:B------:R-:W-:Y:S02]  /*88c0*/  LEA R61, R47, UR43, 0x3 ;  /* 0x0000002b2f3d7c11 */ /* 0x000fe4000f8e18ff */
[----:B------:R-:W-:Y:S01]  /*88d0*/  @P6 PRMT R62, R99, 0x654, R62 ;  /* 0x00000654633e6816 */ /* 0x000fe2000000003e */
[C---:B-1----:R-:W-:Y:S01]  /*88e0*/  FMUL R0, R38.reuse, R4 ;  /* 0x0000000426007220 */ /* 0x042fe20000400000 */
[C---:B------:R-:W-:Y:S01]  /*88f0*/  FMUL R2, R38.reuse, R5 ;  /* 0x0000000526027220 */ /* 0x040fe20000400000 */
[C---:B------:R-:W-:Y:S01]  /*8900*/  FMUL R3, R38.reuse, R6 ;  /* 0x0000000626037220 */ /* 0x040fe20000400000 */
        /* <DEDUP_REMOVED lines=8> */
[----:B---3--:R-:W-:Y:S01]  /*8990*/  F2FP.BF16.F32.PACK_AB R68, R2, R0 ;  /* 0x000000000244723e */ /* 0x008fe200000010ff */
[----:B------:R-:W-:Y:S01]  /*89a0*/  FMUL R5, R38, R9 ;  /* 0x0000000926057220 */ /* 0x000fe20000400000 */
[C---:B------:R-:W-:Y:S01]  /*89b0*/  FFMA R7, R41.reuse, R40, R7 ;  /* 0x0000002829077223 */ /* 0x040fe20000000007 */
[----:B------:R-:W-:Y:S01]  /*89c0*/  SHF.L.U32 R40, R56, 0x10, RZ ;  /* 0x0000001038287819 */ /* 0x000fe200000006ff */
[C---:B------:R-:W-:Y:S01]  /*89d0*/  FMUL R6, R38.reuse, R10 ;  /* 0x0000000a26067220 */ /* 0x040fe20000400000 */
[C---:B------:R-:W-:Y:S01]  /*89e0*/  FMUL R11, R38.reuse, R11 ;  /* 0x0000000b260b7220 */ /* 0x040fe20000400000 */
[----:B------:R-:W-:Y:S01]  /*89f0*/  FFMA R4, R41, R43, R4 ;  /* 0x0000002b29047223 */ /* 0x000fe20000000004 */
[----:B------:R-:W-:Y:S01]  /*8a00*/  SHF.L.U32 R43, R57, 0x10, RZ ;  /* 0x00000010392b7819 */ /* 0x000fe200000006ff */
[----:B------:R-:W-:Y:S01]  /*8a10*/  FMUL R8, R38, R12 ;  /* 0x0000000c26087220 */ /* 0x000fe20000400000 */
[----:B------:R-:W-:Y:S01]  /*8a20*/  F2FP.BF16.F32.PACK_AB R69, R7, R3 ;  /* 0x000000030745723e */ /* 0x000fe200000010ff */
[C---:B------:R-:W-:Y:S01]  /*8a30*/  FFMA R5, R41.reuse, R42, R5 ;  /* 0x0000002a29057223 */ /* 0x040fe20000000005 */
[----:B------:R-:W-:Y:S01]  /*8a40*/  LOP3.LUT R42, R56, 0xffff0000, RZ, 0xc0, !PT ;  /* 0xffff0000382a7812 */ /* 0x000fe200078ec0ff */
[----:B------:R-:W-:Y:S01]  /*8a50*/  FFMA R6, R41, R45, R6 ;  /* 0x0000002d29067223 */ /* 0x000fe20000000006 */
[----:B------:R-:W-:Y:S01]  /*8a60*/  SHF.L.U32 R45, R65, 0x10, RZ ;  /* 0x00000010412d7819 */ /* 0x000fe200000006ff */
[----:B------:R-:W-:Y:S01]  /*8a70*/  FFMA R11, R41, R44, R11 ;  /* 0x0000002c290b7223 */ /* 0x000fe2000000000b */
[----:B------:R-:W-:Y:S01]  /*8a80*/  F2FP.BF16.F32.PACK_AB R70, R5, R4 ;  /* 0x000000040546723e */ /* 0x000fe200000010ff */
[----:B------:R-:W-:Y:S01]  /*8a90*/  FFMA R8, R41, R40, R8 ;  /* 0x0000002829087223 */ /* 0x000fe20000000008 */
[----:B------:R-:W-:Y:S01]  /*8aa0*/  LOP3.LUT R40, R57, 0xffff0000, RZ, 0xc0, !PT ;  /* 0xffff000039287812 */ /* 0x000fe200078ec0ff */
[C---:B------:R-:W-:Y:S01]  /*8ab0*/  FMUL R9, R38.reuse, R13 ;  /* 0x0000000d26097220 */ /* 0x040fe20000400000 */
[----:B------:R-:W-:Y:S01]  /*8ac0*/  F2FP.BF16.F32.PACK_AB R71, R11, R6 ;  /* 0x000000060b47723e */ /* 0x000fe200000010ff */
[C---:B------:R-:W-:Y:S01]  /*8ad0*/  FMUL R10, R38.reuse, R14 ;  /* 0x0000000e260a7220 */ /* 0x040fe20000400000 */
[----:B------:R-:W-:Y:S01]  /*8ae0*/  LOP3.LUT R44, R75, 0xffff0000, RZ, 0xc0, !PT ;  /* 0xffff00004b2c7812 */ /* 0x000fe200078ec0ff */
[----:B------:R-:W-:Y:S01]  /*8af0*/  FMUL R15, R38, R15 ;  /* 0x0000000f260f7220 */ /* 0x000fe20000400000 */
        /* <DEDUP_REMOVED lines=8> */
[----:B------:R-:W-:Y:S01]  /*8b80*/  FMUL R13, R38, R17 ;  /* 0x00000011260d7220 */ /* 0x000fe20000400000 */
[----:B------:R-:W-:Y:S01]  /*8b90*/  F2FP.BF16.F32.PACK_AB R53, R15, R10 ;  /* 0x0000000a0f35723e */ /* 0x000fe200000010ff */
[C---:B------:R-:W-:Y:S01]  /*8ba0*/  FFMA R12, R41.reuse, R42, R12 ;  /* 0x0000002a290c7223 */ /* 0x040fe2000000000c */
[----:B------:R-:W-:Y:S01]  /*8bb0*/  LOP3.LUT R42, R64, 0xffff0000, RZ, 0xc0, !PT ;  /* 0xffff0000402a7812 */ /* 0x000fe200078ec0ff */
[C---:B------:R-:W-:Y:S01]  /*8bc0*/  FMUL R14, R38.reuse, R18 ;  /* 0x00000012260e7220 */ /* 0x040fe20000400000 */
[----:B------:R-:W-:Y:S01]  /*8bd0*/  FFMA R13, R41, R40, R13 ;  /* 0x00000028290d7223 */ /* 0x000fe2000000000d */
[----:B------:R-:W-:Y:S01]  /*8be0*/  LOP3.LUT R40, R59, 0xffff0000, RZ, 0xc0, !PT ;  /* 0xffff00003b287812 */ /* 0x000fe200078ec0ff */
[----:B------:R1:W-:Y:S01]  /*8bf0*/  STS.128 [R94+0x4000], R68 ;  /* 0x004000445e007388 */ /* 0x0003e20000000c00 */
[----:B------:R-:W-:Y:S01]  /*8c00*/  FMUL R19, R38, R19 ;  /* 0x0000001326137220 */ /* 0x000fe20000400000 */
[----:B------:R-:W-:Y:S01]  /*8c10*/  FFMA R14, R41, R43, R14 ;  /* 0x0000002b290e7223 */ /* 0x000fe2000000000e */
[----:B------:R-:W-:Y:S01]  /*8c20*/  SHF.L.U32 R43, R64, 0x10, RZ ;  /* 0x00000010402b7819 */ /* 0x000fe200000006ff */
[C---:B------:R-:W-:Y:S01]  /*8c30*/  FMUL R16, R38.reuse, R20 ;  /* 0x0000001426107220 */ /* 0x040fe20000400000 */
        /* <DEDUP_REMOVED lines=18> */
[C---:B------:R-:W-:Y:S01]  /*8d60*/  FMUL R22, R38.reuse, R26 ;  /* 0x0000001a26167220 */ /* 0x040fe20000400000 */
[----:B------:R-:W-:Y:S01]  /*8d70*/  FMUL R27, R38, R27 ;  /* 0x0000001b261b7220 */ /* 0x000fe20000400000 */
[----:B------:R-:W-:Y:S01]  /*8d80*/  FFMA R20, R41, R43, R20 ;  /* 0x0000002b29147223 */ /* 0x000fe20000000014 */
[----:B------:R-:W-:Y:S01]  /*8d90*/  SHF.L.U32 R43, R73, 0x10, RZ ;  /* 0x00000010492b7819 */ /* 0x000fe200000006ff */
[C---:B------:R-:W-:Y:S01]  /*8da0*/  FFMA R21, R41.reuse, R40, R21 ;  /* 0x0000002829157223 */ /* 0x040fe20000000015 */
[C---:B------:R-:W-:Y:S01]  /*8db0*/  FFMA R22, R41.reuse, R45, R22 ;  /* 0x0000002d29167223 */ /* 0x040fe20000000016 */
[C---:B------:R-:W-:Y:S01]  /*8dc0*/  FFMA R27, R41.reuse, R42, R27 ;  /* 0x0000002a291b7223 */ /* 0x040fe2000000001b */
[----:B------:R-:W-:Y:S01]  /*8dd0*/  SHF.L.U32 R40, R72, 0x10, RZ ;  /* 0x0000001048287819 */ /* 0x000fe200000006ff */
[----:B------:R-:W-:Y:S01]  /*8de0*/  FMUL R24, R38, R28 ;  /* 0x0000001c26187220 */ /* 0x000fe20000400000 */
[----:B------:R-:W-:Y:S01]  /*8df0*/  LOP3.LUT R42, R72, 0xffff0000, RZ, 0xc0, !PT ;  /* 0xffff0000482a7812 */ /* 0x000fe200078ec0ff */
[C---:B------:R-:W-:Y:S01]  /*8e00*/  FMUL R25, R38.reuse, R29 ;  /* 0x0000001d26197220 */ /* 0x040fe20000400000 */
[C---:B------:R-:W-:Y:S01]  /*8e10*/  FMUL R26, R38.reuse, R30 ;  /* 0x0000001e261a7220 */ /* 0x040fe20000400000 */
[----:B------:R-:W-:Y:S01]  /*8e20*/  FFMA R24, R41, R40, R24 ;  /* 0x0000002829187223 */ /* 0x000fe20000000018 */
[----:B------:R-:W-:Y:S01]  /*8e30*/  LOP3.LUT R40, R73, 0xffff0000, RZ, 0xc0, !PT ;  /* 0xffff000049287812 */ /* 0x000fe200078ec0ff */
[C---:B------:R-:W-:Y:S01]  /*8e40*/  FFMA R25, R41.reuse, R42, R25 ;  /* 0x0000002a29197223 */ /* 0x040fe20000000019 */
        /* <DEDUP_REMOVED lines=47> */
.L_x_138:
[----:B------:R-:W-:Y:S05]  /*9140*/  BSYNC.RECONVERGENT B0 ;  /* 0x0000000000007941 */ /* 0x000fea0003800200 */
.L_x_137:
        /* <DEDUP_REMOVED lines=21> */
.L_x_142:
[----:B------:R-:W-:Y:S05]  /*92a0*/  BSYNC B0 ;  /* 0x0000000000007941 */ /* 0x000fea0003800000 */
.L_x_141:
[----:B------:R-:W-:Y:S11]  /*92b0*/  ISETP.NE.AND P0, PT, R60, RZ, PT ;  /* 0x000000ff3c00720c */ /* 0x000ff60003f05270 */
[----:B------:R-:W-:Y:S02]  /*92c0*/  @!UPT UIADD3 URZ, UPT, UPT, URZ, URZ, URZ ;  /* 0x000000fffffff290 */ /* 0x000fe4000fffe0ff */
[----:B------:R4:W1:Y:S04]  /*92d0*/  @P0 LDS.128 R48, [R3] ;  /* 0x0000000003300984 */ /* 0x0008680000000c00 */
[----:B------:R4:W1:Y:S04]  /*92e0*/  @P0 LDS.128 R56, [R2+0x10] ;  /* 0x0000100002380984 */ /* 0x0008680000000c00 */
[----:B------:R4:W1:Y:S04]  /*92f0*/  @P0 LDS.128 R64, [R0+0x20] ;  /* 0x0000200000400984 */ /* 0x0008680000000c00 */
[----:B------:R4:W1:Y:S02]  /*9300*/  @P0 LDS.128 R72, [R47+0x30] ;  /* 0x000030002f480984 */ /* 0x0008640000000c00 */
.L_x_140:
[----:B------:R-:W-:Y:S05]  /*9310*/  BSYNC B1 ;  /* 0x0000000000017941 */ /* 0x000fea0003800000 */
.L_x_139:
[----:B----4-:R-:W-:Y:S05]  /*9320*/  VIADD R0, R39, 0x60 ;  /* 0x0000006027007836 */ /* 0x010fea0000000000 */
[----:B------:R-:W-:Y:S04]  /*9330*/  SHF.R.U32.HI R0, RZ, 0x15, R0 ;  /* 0x00000015ff007819 */ /* 0x000fe80000011600 */
[----:B------:R-:W-:Y:S11]  /*9340*/  LOP3.LUT P0, RZ, R0, 0x3, R81, 0x48, !PT ;  /* 0x0000000300ff7812 */ /* 0x000ff60007804851 */
[----:B------:R-:W-:Y:S02]  /*9350*/  @!UPT UIADD3 URZ, UPT, UPT, URZ, URZ, URZ ;  /* 0x000000fffffff290 */ /* 0x000fe4000fffe0ff */
[----:B------:R-:W-:Y:S05]  /*9360*/  @!P0 BRA `(.L_x_144) ;  /* 0x0000000000408947 */ /* 0x000fea0003800000 */
[----:B------:R-:W4:Y:S01]  /*9370*/  LDCU.64 UR8, c[0x4][0x70] ;  /* 0x01000e00ff0877ac */ /* 0x000f220008000a00 */
[----:B------:R-:W-:Y:S01]  /*9380*/  MOV R3, 0x0 ;  /* 0x0000000000037802 */ /* 0x000fe20000000f00 */
[----:B------:R-:W-:Y:S02]  /*9390*/  HFMA2 R12, -RZ, RZ, 0, 5.9604644775390625e-08 ;  /* 0x00000001ff0c7431 */ /* 0x000fe400000001ff */
[----:B------:R-:W-:Y:S02]  /*93a0*/  IMAD.MOV.U32 R8, RZ, RZ, 0x192 ;  /* 0x00000192ff087424 */ /* 0x000fe400078e00ff */
[----:B------:R-:W-:Y:S01]  /*93b0*/  IMAD.MOV.U32 R13, RZ, RZ, RZ ;  /* 0x000000ffff0d7224 */ /* 0x000fe200078e00ff */
[----:B------:R-:W5:Y:S01]  /*93c0*/  LDCU.64 UR6, c[0x4][0x78] ;  /* 0x01000f00ff0677ac */ /* 0x000f620008000a00 */
[----:B------:R-:W2:Y:S01]  /*93d0*/  LDC.64 R2, c[0x4][R3] ;  /* 0x0100000003027b82 */ /* 0x000ea20000000a00 */
[----:B------:R-:W3:Y:S01]  /*93e0*/  LDCU.64 UR4, c[0x4][0x10] ;  /* 0x01000200ff0477ac */ /* 0x000ee20008000a00 */
[----:B----4-:R-:W-:Y:S01]  /*93f0*/  MOV R5, UR9 ;  /* 0x0000000900057c02 */ /* 0x010fe20008000f00 */
[----:B-1----:R-:W-:Y:S01]  /*9400*/  IMAD.U32 R4, RZ, RZ, UR8 ;  /* 0x00000008ff047e24 */ /* 0x002fe2000f8e00ff */
[----:B-----5:R-:W-:Y:S01]  /*9410*/  MOV R7, UR7 ;  /* 0x0000000700077c02 */ /* 0x020fe20008000f00 */
[----:B------:R-:W-:Y:S01]  /*9420*/  IMAD.U32 R6, RZ, RZ, UR6 ;  /* 0x00000006ff067e24 */ /* 0x000fe2000f8e00ff */
[----:B---3--:R-:W-:Y:S01]  /*9430*/  MOV R11, UR5 ;  /* 0x00000005000b7c02 */ /* 0x008fe20008000f00 */
[----:B------:R-:W-:Y:S02]  /*9440*/  IMAD.U32 R10, RZ, RZ, UR4 ;  /* 0x00000004ff0a7e24 */ /* 0x000fe4000f8e00ff */
[----:B------:R-:W-:Y:S07]  /*9450*/  LEPC R20, `(.L_x_144) ;  /* 0x000000001014794e */ /* 0x000fee0000000000 */
[----:B--2---:R-:W-:Y:S05]  /*9460*/  CALL.ABS.NOINC R2 ;  /* 0x0000000002007343 */ /* 0x004fea0003c00000 */
.L_x_144:
[----:B------:R-:W-:Y:S01]  /*9470*/  ISETP.NE.AND P0, PT, R96, RZ, PT ;  /* 0x000000ff6000720c */ /* 0x000fe20003f05270 */
[----:B------:R-:W-:Y:S05]  /*9480*/  WARPSYNC.ALL ;  /* 0x0000000000007948 */ /* 0x000fea0003800000 */
[----:B------:R-:W-:Y:S01]  /*9490*/  R2UR UR4, R39 ;  /* 0x00000000270472ca */ /* 0x000fe200000e0000 */
[----:B------:R-:W-:Y:S01]  /*94a0*/  BSSY.RECONVERGENT B0, `(.L_x_145) ;  /* 0x0000091000007945 */ /* 0x000fe20003800200 */
[C---:B-1----:R-:W-:Y:S02]  /*94b0*/  SHF.L.U32 R40, R48.reuse, 0x10, RZ ;  /* 0x0000001030287819 */ /* 0x042fe400000006ff */
[----:B------:R-:W-:Y:S02]  /*94c0*/  LOP3.LUT R42, R48, 0xffff0000, RZ, 0xc0, !PT ;  /* 0xffff0000302a7812 */ /* 0x000fe400078ec0ff */
[C---:B------:R-:W-:Y:S02]  /*94d0*/  SHF.L.U32 R43, R49.reuse, 0x10, RZ ;  /* 0x00000010312b7819 */ /* 0x040fe400000006ff */
[----:B------:R-:W-:Y:S02]  /*94e0*/  LOP3.LUT R44, R49, 0xffff0000, RZ, 0xc0, !PT ;  /* 0xffff0000312c7812 */ /* 0x000fe400078ec0ff */
[C---:B------:R-:W-:Y:S02]  /*94f0*/  SHF.L.U32 R45, R50.reuse, 0x10, RZ ;  /* 0x00000010322d7819 */ /* 0x040fe400000006ff */
[----:B------:R-:W-:Y:S01]  /*9500*/  LOP3.LUT R46, R50, 0xffff0000, RZ, 0xc0, !PT ;  /* 0xffff0000322e7812 */ /* 0x000fe200078ec0ff */
[----:B------:R-:W1:Y:S01]  /*9510*/  LDTM.x32 R4, tmem[UR4+0x60] ;  /* 0x00006004000479ee */ /* 0x000e6200082c0000 */
[C---:B------:R-:W-:Y:S01]  /*9520*/  SHF.L.U32 R47, R51.reuse, 0x10, RZ ;  /* 0x00000010332f7819 */ /* 0x040fe200000006ff */
[----:B------:R-:W-:Y:S01]  /*9530*/  NOP ;  /* 0x0000000000007918 */ /* 0x000fe20000000000 */
[----:B------:R-:W-:Y:S02]  /*9540*/  LOP3.LUT R48, R51, 0xffff0000, RZ, 0xc0, !PT ;  /* 0xffff000033307812 */ /* 0x000fe400078ec0ff */
[C---:B------:R-:W-:Y:S02]  /*9550*/  SHF.L.U32 R49, R56.reuse, 0x10, RZ ;  /* 0x0000001038317819 */ /* 0x040fe400000006ff */
[----:B------:R-:W-:Y:S02]  /*9560*/  LOP3.LUT R51, R56, 0xffff0000, RZ, 0xc0, !PT ;  /* 0xffff000038337812 */ /* 0x000fe400078ec0ff */
[C---:B------:R-:W-:Y:S02]  /*9570*/  SHF.L.U32 R50, R57.reuse, 0x10, RZ ;  /* 0x0000001039327819 */ /* 0x040fe400000006ff */
[----:B---3--:R-:W-:Y:S02]  /*9580*/  LOP3.LUT R52, R57, 0xffff0000, RZ, 0xc0, !PT ;  /* 0xffff000039347812 */ /* 0x008fe400078ec0ff */
[C---:B------:R-:W-:Y:S02]  /*9590*/  SHF.L.U32 R53, R58.reuse, 0x10, RZ ;  /* 0x000000103a357819 */ /* 0x040fe400000006ff */
[----:B------:R-:W-:Y:S02]  /*95a0*/  LOP3.LUT R54, R58, 0xffff0000, RZ, 0xc0, !PT ;  /* 0xffff00003a367812 */ /* 0x000fe400078ec0ff */
[C---:B------:R-:W-:Y:S02]  /*95b0*/  SHF.L.U32 R55, R59.reuse, 0x10, RZ ;  /* 0x000000103b377819 */ /* 0x040fe400000006ff */
[----:B------:R-:W-:Y:S02]  /*95c0*/  IADD3 R98, PT, PT, R98, 0x110, RZ ;  /* 0x0000011062627810 */ /* 0x000fe40007ffe0ff */
[----:B------:R-:W-:Y:S02]  /*95d0*/  LOP3.LUT R56, R59, 0xffff0000, RZ, 0xc0, !PT ;  /* 0xffff00003b387812 */ /* 0x000fe400078ec0ff */
[----:B------:R-:W-:Y:S01]  /*95e0*/  SHF.L.U32 R57, R64, 0x10, RZ ;  /* 0x0000001040397819 */ /* 0x000fe200000006ff */
[----:B-1----:R-:W-:Y:S01]  /*95f0*/  FMUL R4, R38, R4 ;  /* 0x0000000426047220 */ /* 0x002fe20000400000 */
[----:B------:R-:W-:Y:S01]  /*9600*/  LOP3.LUT R58, R64, 0xffff0000, RZ, 0xc0, !PT ;  /* 0xffff0000403a7812 */ /* 0x000fe200078ec0ff */
[----:B------:R-:W-:Y:S01]  /*9610*/  FMUL R5, R38, R5 ;  /* 0x0000000526057220 */ /* 0x000fe20000400000 */
[----:B------:R-:W-:Y:S01]  /*9620*/  LOP3.LUT R98, R98, 0xfefffff8, RZ, 0xc0, !PT ;  /* 0xfefffff862627812 */ /* 0x000fe200078ec0ff */
[C---:B------:R-:W-:Y:S01]  /*9630*/  FFMA R4, R41.reuse, R40, R4 ;  /* 0x0000002829047223 */ /* 0x040fe20000000004 */
[C---:B------:R-:W-:Y:S01]  /*9640*/  FMUL R6, R38.reuse, R6 ;  /* 0x0000000626067220 */ /* 0x040fe20000400000 */
[----:B------:R-:W-:Y:S01]  /*9650*/  FFMA R5, R41, R42, R5 ;  /* 0x0000002a29057223 */ /* 0x000fe20000000005 */
[----:B------:R-:W-:Y:S01]  /*9660*/  SHF.L.U32 R59, R65, 0x10, RZ ;  /* 0x00000010413b7819 */ /* 0x000fe200000006ff */
[----:B------:R1:W-:Y:S01]  /*9670*/  SYNCS.ARRIVE.TRANS64.RED.A1T0 RZ, [R98+URZ], RZ ;  /* 0x000000ff62ff79a7 */ /* 0x0003e200081004ff */
[----:B------:R-:W-:Y:S01]  /*9680*/  FFMA R6, R41, R43, R6 ;  /* 0x0000002b29067223 */ /* 0x000fe20000000006 */
[C---:B------:R-:W-:Y:S01]  /*9690*/  FMUL R7, R38.reuse, R7 ;  /* 0x0000000726077220 */ /* 0x040fe20000400000 */
[----:B------:R-:W-:Y:S01]  /*96a0*/  F2FP.BF16.F32.PACK_AB R100, R5, R4 ;  /* 0x000000040564723e */ /* 0x000fe200000010ff */
[C---:B------:R-:W-:Y:S01]  /*96b0*/  FMUL R8, R38.reuse, R8 ;  /* 0x0000000826087220 */ /* 0x040fe20000400000 */
[----:B------:R-:W-:Y:S01]  /*96c0*/  FMUL R9, R38, R9 ;  /* 0x0000000926097220 */ /* 0x000fe20000400000 */
[----:B------:R-:W-:Y:S01]  /*96d0*/  LOP3.LUT R60, R65, 0xffff0000, RZ, 0xc0, !PT ;  /* 0xffff0000413c7812 */ /* 0x000fe200078ec0ff */
[C---:B------:R-:W-:Y:S01]  /*96e0*/  FFMA R7, R41.reuse, R44, R7 ;  /* 0x0000002c29077223 */ /* 0x040fe20000000007 */
[C---:B------:R-:W-:Y:S01]  /*96f0*/  FFMA R8, R41.reuse, R45, R8 ;  /* 0x0000002d29087223 */ /* 0x040fe20000000008 */
[----:B------:R-:W-:Y:S01]  /*9700*/  SHF.L.U32 R61, R66, 0x10, RZ ;  /* 0x00000010423d7819 */ /* 0x000fe200000006ff */
[----:B------:R-:W-:Y:S01]  /*9710*/  FFMA R9, R41, R46, R9 ;  /* 0x0000002e29097223 */ /* 0x000fe20000000009 */
[C---:B------:R-:W-:Y:S01]  /*9720*/  FMUL R10, R38.reuse, R10 ;  /* 0x0000000a260a7220 */ /* 0x040fe20000400000 */
[----:B------:R-:W-:Y:S01]  /*9730*/  F2FP.BF16.F32.PACK_AB R101, R7, R6 ;  /* 0x000000060765723e */ /* 0x000fe200000010ff */
[C---:B------:R-:W-:Y:S01]  /*9740*/  FMUL R11, R38.reuse, R11 ;  /* 0x0000000b260b7220 */ /* 0x040fe20000400000 */
[----:B------:R-:W-:Y:S01]  /*9750*/  FMUL R0, R38, R12 ;  /* 0x0000000c26007220 */ /* 0x000fe20000400000 */
[----:B------:R-:W-:Y:S01]  /*9760*/  F2FP.BF16.F32.PACK_AB R102, R9, R8 ;  /* 0x000000080966723e */ /* 0x000fe200000010ff */
[C---:B------:R-:W-:Y:S01]  /*9770*/  FFMA R10, R41.reuse, R47, R10 ;  /* 0x0000002f290a7223 */ /* 0x040fe2000000000a */
[C---:B------:R-:W-:Y:S01]  /*9780*/  FFMA R11, R41.reuse, R48, R11 ;  /* 0x00000030290b7223 */ /* 0x040fe2000000000b */
[----:B------:R-:W-:Y:S01]  /*9790*/  LOP3.LUT R62, R66, 0xffff0000, RZ, 0xc0, !PT ;  /* 0xffff0000423e7812 */ /* 0x000fe200078ec0ff */
[----:B------:R-:W-:Y:S01]  /*97a0*/  FFMA R0, R41, R49, R0 ;  /* 0x0000003129007223 */ /* 0x000fe20000000000 */
[C---:B------:R-:W-:Y:S01]  /*97b0*/  FMUL R2, R38.reuse, R13 ;  /* 0x0000000d26027220 */ /* 0x040fe20000400000 */
[----:B------:R-:W-:Y:S01]  /*97c0*/  SHF.L.U32 R63, R67, 0x10, RZ ;  /* 0x00000010433f7819 */ /* 0x000fe200000006ff */
[C---:B------:R-:W-:Y:S01]  /*97d0*/  FMUL R3, R38.reuse, R14 ;  /* 0x0000000e26037220 */ /* 0x040fe20000400000 */
[----:B------:R-:W-:Y:S01]  /*97e0*/  F2FP.BF16.F32.PACK_AB R103, R11, R10 ;  /* 0x0000000a0b67723e */ /* 0x000fe200000010ff */
[----:B------:R-:W-:Y:S01]  /*97f0*/  FFMA R2, R41, R51, R2 ;  /* 0x0000003329027223 */ /* 0x000fe20000000002 */
[C---:B------:R-:W-:Y:S01]  /*9800*/  FMUL R15, R38.reuse, R15 ;  /* 0x0000000f260f7220 */ /* 0x040fe20000400000 */
[C---:B------:R-:W-:Y:S01]  /*9810*/  FMUL R12, R38.reuse, R16 ;  /* 0x00000010260c7220 */ /* 0x040fe20000400000 */
[----:B------:R-:W-:Y:S01]  /*9820*/  FMUL R13, R38, R17 ;  /* 0x00000011260d7220 */ /* 0x000fe20000400000 */
[----:B------:R1:W-:Y:S01]  /*9830*/  STS.128 [R94+0x6000], R100 ;  /* 0x006000645e007388 */ /* 0x0003e20000000c00 */
[----:B------:R-:W-:Y:S01]  /*9840*/  LOP3.LUT R64, R67, 0xffff0000, RZ, 0xc0, !PT ;  /* 0xffff000043407812 */ /* 0x000fe200078ec0ff */
[C---:B------:R-:W-:Y:S01]  /*9850*/  FFMA R3, R41.reuse, R50, R3 ;  /* 0x0000003229037223 */ /* 0x040fe20000000003 */
[----:B------:R-:W-:Y:S01]  /*9860*/  SHF.L.U32 R65, R72, 0x10, RZ ;  /* 0x0000001048417819 */ /* 0x000fe200000006ff */
[C---:B------:R-:W-:Y:S01]  /*9870*/  FFMA R15, R41.reuse, R52, R15 ;  /* 0x00000034290f7223 */ /* 0x040fe2000000000f */
[----:B------:R-:W-:Y:S01]  /*9880*/  F2FP.BF16.F32.PACK_AB R104, R2, R0 ;  /* 0x000000000268723e */ /* 0x000fe200000010ff */
[C---:B------:R-:W-:Y:S01]  /*9890*/  FFMA R12, R41.reuse, R53, R12 ;  /* 0x00000035290c7223 */ /* 0x040fe2000000000c */
[C---:B------:R-:W-:Y:S01]  /*98a0*/  FFMA R13, R41.reuse, R54, R13 ;  /* 0x00000036290d7223 */ /* 0x040fe2000000000d */
[C---:B------:R-:W-:Y:S01]  /*98b0*/  FMUL R14, R38.reuse, R18 ;  /* 0x00000012260e7220 */ /* 0x040fe20000400000 */
[C---:B------:R-:W-:Y:S01]  /*98c0*/  FMUL R19, R38.reuse, R19 ;  /* 0x0000001326137220 */ /* 0x040fe20000400000 */
[C---:B------:R-:W-:Y:S01]  /*98d0*/  FMUL R16, R38.reuse, R20 ;  /* 0x0000001426107220 */ /* 0x040fe20000400000 */
[C---:B------:R-:W-:Y:S01]  /*98e0*/  FMUL R17, R38.reuse, R21 ;  /* 0x0000001526117220 */ /* 0x040fe20000400000 */
[C---:B------:R-:W-:Y:S01]  /*98f0*/  FFMA R14, R41.reuse, R55, R14 ;  /* 0x00000037290e7223 */ /* 0x040fe2000000000e */
        /* <DEDUP_REMOVED lines=9> */
[----:B------:R-:W-:Y:S01]  /*9990*/  FFMA R23, R41, R60, R23 ;  /* 0x0000003c29177223 */ /* 0x000fe20000000017 */
[C---:B------:R-:W-:Y:S01]  /*99a0*/  FMUL R27, R38.reuse, R27 ;  /* 0x0000001b261b7220 */ /* 0x040fe20000400000 */
[----:B------:R-:W-:Y:S01]  /*99b0*/  F2FP.BF16.F32.PACK_AB R105, R15, R3 ;  /* 0x000000030f69723e */ /* 0x000fe200000010ff */
[----:B------:R-:W-:Y:S01]  /*99c0*/  FFMA R20, R41, R61, R20 ;  /* 0x0000003d29147223 */ /* 0x000fe20000000014 */
[----:B------:R-:W-:Y:S01]  /*99d0*/  F2FP.BF16.F32.PACK_AB R106, R13, R12 ;  /* 0x0000000c0d6a723e */ /* 0x000fe200000010ff */
[----:B------:R-:W-:Y:S01]  /*99e0*/  FMUL R24, R38, R28 ;  /* 0x0000001c26187220 */ /* 0x000fe20000400000 */
[----:B------:R-:W-:Y:S01]  /*99f0*/  F2FP.BF16.F32.PACK_AB R107, R19, R14 ;  /* 0x0000000e136b723e */ /* 0x000fe200000010ff */
[----:B------:R-:W-:Y:S01]  /*9a00*/  FFMA R21, R41, R62, R21 ;  /* 0x0000003e29157223 */ /* 0x000fe20000000015 */
[----:B------:R-:W-:Y:S01]  /*9a10*/  LOP3.LUT R66, R72, 0xffff0000, RZ, 0xc0, !PT ;  /* 0xffff000048427812 */ /* 0x000fe200078ec0ff */
[C---:B------:R-:W-:Y:S01]  /*9a20*/  FMUL R25, R38.reuse, R29 ;  /* 0x0000001d26197220 */ /* 0x040fe20000400000 */
[----:B------:R-:W-:Y:S01]  /*9a30*/  SHF.L.U32 R67, R73, 0x10, RZ ;  /* 0x0000001049437819 */ /* 0x000fe200000006ff */
[----:B------:R1:W-:Y:S01]  /*9a40*/  STS.128 [R93+0x6010], R104 ;  /* 0x006010685d007388 */ /* 0x0003e20000000c00 */
[----:B------:R-:W-:Y:S01]  /*9a50*/  FFMA R22, R41, R63, R22 ;  /* 0x0000003f29167223 */ /* 0x000fe20000000016 */
[----:B------:R-:W-:Y:S01]  /*9a60*/  LOP3.LUT R68, R73, 0xffff0000, RZ, 0xc0, !PT ;  /* 0xffff000049447812 */ /* 0x000fe200078ec0ff */
[----:B------:R-:W-:Y:S01]  /*9a70*/  FMUL R26, R38, R30 ;  /* 0x0000001e261a7220 */ /* 0x000fe20000400000 */
[C---:B------:R-:W-:Y:S01]  /*9a80*/  FFMA R27, R41.reuse, R64, R27 ;  /* 0x00000040291b7223 */ /* 0x040fe2000000001b */
[----:B------:R-:W-:Y:S01]  /*9a90*/  SHF.L.U32 R69, R74, 0x10, RZ ;  /* 0x000000104a457819 */ /* 0x000fe200000006ff */
[----:B------:R-:W-:Y:S01]  /*9aa0*/  FMUL R31, R38, R31 ;  /* 0x0000001f261f7220 */ /* 0x000fe20000400000 */
[C---:B------:R-:W-:Y:S01]  /*9ab0*/  FFMA R24, R41.reuse, R65, R24 ;  /* 0x0000004129187223 */ /* 0x040fe20000000018 */
[----:B------:R-:W-:Y:S01]  /*9ac0*/  LOP3.LUT R70, R74, 0xffff0000, RZ, 0xc0, !PT ;  /* 0xffff00004a467812 */ /* 0x000fe200078ec0ff */
[C---:B------:R-:W-:Y:S01]  /*9ad0*/  FMUL R28, R38.reuse, R32 ;  /* 0x00000020261c7220 */ /* 0x040fe20000400000 */
[----:B------:R-:W-:Y:S01]  /*9ae0*/  FFMA R25, R41, R66, R25 ;  /* 0x0000004229197223 */ /* 0x000fe20000000019 */
[----:B------:R-:W-:Y:S01]  /*9af0*/  SHF.L.U32 R71, R75, 0x10, RZ ;  /* 0x000000104b477819 */ /* 0x000fe200000006ff */
[C---:B------:R-:W-:Y:S01]  /*9b00*/  FMUL R29, R38.reuse, R33 ;  /* 0x00000021261d7220 */ /* 0x040fe20000400000 */
[----:B------:R-:W-:Y:S01]  /*9b10*/  FFMA R26, R41, R67, R26 ;  /* 0x00000043291a7223 */ /* 0x000fe2000000001a */
[----:B------:R-:W-:Y:S01]  /*9b20*/  LOP3.LUT R72, R75, 0xffff0000, RZ, 0xc0, !PT ;  /* 0xffff00004b487812 */ /* 0x000fe200078ec0ff */
        /* <DEDUP_REMOVED lines=34> */
[----:B---3--:R-:W-:Y:S04]  /*9d50*/  UIADD3 UR4, UP0, UPT, UR6, 0x680, URZ ;  /* 0x0000068006047890 */ /* 0x008fe8000ff1e0ff */
[----:B------:R-:W-:Y:S09]  /*9d60*/  UIADD3.X UR5, UPT, UPT, URZ, UR7, URZ, UP0, !UPT ;  /* 0x00000007ff057290 */ /* 0x000ff200087fe4ff */
[----:B------:R3:W-:Y:S01]  /*9d70*/  UTMASTG.3D [UR12], [UR4] ;  /* 0x0000000c040073b5 */ /* 0x0007e20008010000 */
[----:B------:R3:W-:Y:S01]  /*9d80*/  UTMASTG.3D [UR8], [UR4] ;  /* 0x00000008040073b5 */ /* 0x0007e20008010000 */
[----:B------:R0:W-:Y:S01]  /*9d90*/  UTMACMDFLUSH ;  /* 0x00000000000079b7 */ /* 0x0001e20000000000 */
[----:B---3--:R-:W-:Y:S04]  /*9da0*/  DEPBAR.LE SB0, 0x1 ;  /* 0x000080400000791a */ /* 0x008fe80000000000 */
.L_x_146:
[----:B------:R-:W-:Y:S05]  /*9db0*/  BSYNC.RECONVERGENT B0 ;  /* 0x0000000000007941 */ /* 0x000fea0003800200 */
.L_x_145:
[----:B------:R-:W-:Y:S01]  /*9dc0*/  BAR.SYNC.DEFER_BLOCKING 0x1, 0x80 ;  /* 0x0042000000007b1d */ /* 0x000fe20000010000 */
[----:B------:R-:W-:Y:S01]  /*9dd0*/  UISETP.NE.AND UP0, UPT, UR47, -0x4, UPT ;  /* 0xfffffffc2f00788c */ /* 0x000fe2000bf05270 */
[----:B------:R-:W-:Y:S08]  /*9de0*/  IADD3 R0, PT, PT, R36, 0x1, RZ ;  /* 0x0000000124007810 */ /* 0x000ff00007ffe0ff */
[----:B------:R-:W-:Y:S05]  /*9df0*/  BRA.U !UP0, `(.L_x_147) ;  /* 0x0000000108247547 */ /* 0x000fea000b800000 */
[----:B------:R-:W-:Y:S01]  /*9e00*/  ISETP.NE.AND P0, PT, R97, RZ, PT ;  /* 0x000000ff6100720c */ /* 0x000fe20003f05270 */
[----:B------:R-:W-:Y:S01]  /*9e10*/  IMAD.U32 R2, RZ, RZ, UR46 ;  /* 0x0000002eff027e24 */ /* 0x000fe2000f8e00ff */
[----:B------:R-:W-:Y:S04]  /*9e20*/  UIADD3 UR4, UPT, UPT, UR46, 0x1, URZ ;  /* 0x000000012e047890 */ /* 0x000fe8000fffe0ff */
[----:B------:R-:W-:Y:S04]  /*9e30*/  UISETP.NE.AND UP0, UPT, UR4, 0x4, UPT ;  /* 0x000000040400788c */ /* 0x000fe8000bf05270 */
[----:B------:R-:W-:Y:S03]  /*9e40*/  USEL UR46, UR4, URZ, UP0 ;  /* 0x000000ff042e7287 */ /* 0x000fe60008000000 */
[----:B------:R-:W-:Y:S05]  /*9e50*/  @P0 LEA R2, R2, UR43, 0x3 ;  /* 0x0000002b02020c11 */ /* 0x000fea000f8e18ff */
[----:B------:R-:W-:Y:S05]  /*9e60*/  @P0 VIADD R2, R2, 0xa0 ;  /* 0x000000a002020836 */ /* 0x000fea0000000000 */
[----:B------:R-:W-:Y:S04]  /*9e70*/  @P0 PRMT R2, R99, 0x654, R2 ;  /* 0x0000065463020816 */ /* 0x000fe80000000002 */
[----:B------:R3:W-:Y:S03]  /*9e80*/  @P0 SYNCS.ARRIVE.TRANS64.RED.A1T0 RZ, [R2+URZ], RZ ;  /* 0x000000ff02ff09a7 */ /* 0x0007e600081004ff */
.L_x_147:
[----:B------:R-:W-:Y:S01]  /*9e90*/  R2UR UR5, R82 ;  /* 0x00000000520572ca */ /* 0x000fe200000e0000 */
[----:B------:R-:W-:Y:S01]  /*9ea0*/  UISETP.NE.AND UP0, UPT, UR61, URZ, UPT ;  /* 0x000000ff3d00728c */ /* 0x000fe2000bf05270 */
[----:B------:R-:W-:Y:S01]  /*9eb0*/  R2UR UR4, R83 ;  /* 0x00000000530472ca */ /* 0x000fe200000e0000 */
[----:B------:R-:W-:Y:S01]  /*9ec0*/  UIADD3 UR47, UPT, UPT, UR47, 0x4, URZ ;  /* 0x000000042f2f7890 */ /* 0x000fe2000fffe0ff */
[----:B------:R-:W-:Y:S01]  /*9ed0*/  ISETP.NE.AND P0, PT, R87, 0x2, PT ;  /* 0x000000025700780c */ /* 0x000fe20003f05270 */
[----:B------:R-:W-:Y:S01]  /*9ee0*/  UMOV UR36, UR60 ;  /* 0x0000003c00247c82 */ /* 0x000fe20008000000 */
[----:B------:R-:W-:Y:S02]  /*9ef0*/  ISETP.NE.AND P1, PT, R0, 0x4, PT ;  /* 0x000000040000780c */ /* 0x000fe40003f25270 */
[----:B---3--:R-:W-:Y:S02]  /*9f00*/  SEL R2, RZ, 0x1, P0 ;  /* 0x00000001ff027807 */ /* 0x008fe40000000000 */
[----:B------:R-:W-:Y:S02]  /*9f10*/  SEL R3, RZ, 0x1, P1 ;  /* 0x00000001ff037807 */ /* 0x000fe40000800000 */
[----:B------:R-:W-:Y:S01]  /*9f20*/  LOP3.LUT R89, R89, R2, RZ, 0x3c, !PT ;  /* 0x0000000259597212 */ /* 0x000fe200078e3cff */
[----:B------:R-:W-:Y:S01]  /*9f30*/  UIADD3 UR30, UPT, UPT, UR37, UR5, URZ ;  /* 0x00000005251e7290 */ /* 0x000fe2000fffe0ff */
[----:B------:R-:W-:Y:S01]  /*9f40*/  LOP3.LUT R90, R90, R3, RZ, 0x3c, !PT ;  /* 0x000000035a5a7212 */ /* 0x000fe200078e3cff */
[----:B------:R-:W-:Y:S01]  /*9f50*/  UIADD3 UR26, UPT, UPT, UR38, UR4, URZ ;  /* 0x00000004261a7290 */ /* 0x000fe2000fffe0ff */
[----:B------:R-:W-:Y:S02]  /*9f60*/  SEL R87, R87, RZ, P0 ;  /* 0x000000ff57577207 */ /* 0x000fe40000000000 */
[----:B------:R-:W-:Y:S01]  /*9f70*/  SEL R36, R0, RZ, P1 ;  /* 0x000000ff00247207 */ /* 0x000fe20000800000 */
[----:B------:R-:W-:Y:S08]  /*9f80*/  BRA.U UP0, `(.L_x_148) ;  /* 0xffffffbd00a07547 */ /* 0x000ff0000b83ffff */
[----:B------:R-:W-:-:S13]  /*9f90*/  R2UR UR4, R84 ;  /* 0x00000000540472ca */ /* 0x000fda00000e0000 */
[----:B------:R-:W-:-:S09]  /*9fa0*/  UISETP.NE.AND UP0, UPT, UR4, URZ, UPT ;  /* 0x000000ff0400728c */ /* 0x000fd2000bf05270 */
[----:B------:R-:W-:Y:S05]  /*9fb0*/  BRA.U !UP0, `(.L_x_149) ;  /* 0x0000000108487547 */ /* 0x000fea000b800000 */
[----:B------:R-:W3:Y:S02]  /*9fc0*/  LDCU.64 UR4, c[0x0][0x890] ;  /* 0x00011200ff0477ac */ /* 0x000ee40008000a00 */
[----:B---3--:R-:W-:-:S04]  /*9fd0*/  UISETP.NE.U32.AND UP0, UPT, UR4, URZ, UPT ;  /* 0x000000ff0400728c */ /* 0x008fc8000bf05070 */
[----:B------:R-:W-:-:S09]  /*9fe0*/  UISETP.NE.AND.EX UP0, UPT, UR5, URZ, UPT, UP0 ;  /* 0x000000ff0500728c */ /* 0x000fd2000bf05300 */
[----:B------:R-:W-:Y:S05]  /*9ff0*/  BRA.U UP0, `(.L_x_150) ;  /* 0x00000001000c7547 */ /* 0x000fea000b800000 */
[----:B------:R-:W-:-:S13]  /*a000*/  FSETP.NEU.AND P0, PT, R41, RZ, PT ;  /* 0x000000ff2900720b */ /* 0x000fda0003f0d000 */
[----:B------:R-:W-:Y:S05]  /*a010*/  @!P0 EXIT ;  /* 0x000000000000894d */ /* 0x000fea0003800000 */
[----:B------:R-:W-:Y:S05]  /*a020*/  BRA `(.L_x_149) ;  /* 0x00000000002c7947 */ /* 0x000fea0003800000 */
.L_x_150:
[----:B------:R-:W-:Y:S01]  /*a030*/  ISETP.NE.AND P0, PT, R86, RZ, PT ;  /* 0x000000ff5600720c */ /* 0x000fe20003f05270 */
[----:B------:R-:W-:-:S12]  /*a040*/  BSSY.RECONVERGENT B0, `(.L_x_149) ;  /* 0x0000009000007945 */ /* 0x000fd80003800200 */
[----:B------:R-:W-:Y:S05]  /*a050*/  @P0 BRA `(.L_x_151) ;  /* 0x0000000000140947 */ /* 0x000fea0003800000 */
[----:B------:R-:W3:Y:S02]  /*a060*/  LDCU.64 UR4, c[0x0][0x888] ;  /* 0x00011100ff0477ac */ /* 0x000ee40008000a00 */
[----:B---3--:R-:W-:-:S04]  /*a070*/  ISETP.NE.U32.AND P0, PT, RZ, UR4, PT ;  /* 0x00000004ff007c0c */ /* 0x008fc8000bf05070 */
[----:B------:R-:W-:-:S13]  /*a080*/  ISETP.NE.AND.EX P0, PT, RZ, UR5, PT, P0 ;  /* 0x00000005ff007c0c */ /* 0x000fda000bf05300 */
[----:B------:R-:W-:Y:S05]  /*a090*/  @!P0 EXIT ;  /* 0x000000000000894d */ /* 0x000fea0003800000 */
[----:B------:R-:W-:Y:S05]  /*a0a0*/  BRA `(.L_x_152) ;  /* 0x0000000000087947 */ /* 0x000fea0003800000 */
.L_x_151:
[----:B------:R-:W-:-:S13]  /*a0b0*/  FSETP.NEU.AND P0, PT, R41, RZ, PT ;  /* 0x000000ff2900720b */ /* 0x000fda0003f0d000 */
[----:B------:R-:W-:Y:S05]  /*a0c0*/  @!P0 EXIT ;  /* 0x000000000000894d */ /* 0x000fea0003800000 */
.L_x_152:
[----:B------:R-:W-:Y:S05]  /*a0d0*/  BSYNC.RECONVERGENT B0 ;  /* 0x0000000000007941 */ /* 0x000fea0003800200 */
.L_x_149:
[----:B------:R-:W3:Y:S01]  /*a0e0*/  S2UR UR5, SR_CgaCtaId ;  /* 0x00000000000579c3 */ /* 0x000ee20000008800 */
[----:B------:R-:W-:Y:S01]  /*a0f0*/  ULEA UR4, UR46, UR43, 0x3 ;  /* 0x0000002b2e047291 */ /* 0x000fe2000f8e18ff */
[----:B------:R-:W-:-:S04]  /*a100*/  DEPBAR.LE SB0, 0x0 ;  /* 0x000080000000791a */ /* 0x000fc80000000000 */
[----:B------:R-:W-:-:S04]  /*a110*/  UIADD3 UR4, UPT, UPT, UR4, 0xa0, URZ ;  /* 0x000000a004047890 */ /* 0x000fc8000fffe0ff */
[----:B---3--:R-:W-:-:S09]  /*a120*/  UPRMT UR4, UR5, 0x654, UR4 ;  /* 0x0000065405047896 */ /* 0x008fd20008000004 */
[----:B------:R-:W-:Y:S01]  /*a130*/  SYNCS.ARRIVE.TRANS64.RED.A1T0 RZ, [UR4], RZ ;  /* 0x000000ffffff79a7 */ /* 0x000fe20008100404 */
[----:B------:R-:W-:Y:S05]  /*a140*/  EXIT ;  /* 0x000000000000794d */ /* 0x000fea0003800000 */
.L_x_24:
[----:B-1----:R1:W3:Y:S02]  /*a150*/  SYNCS.PHASECHK.TRANS64.TRYWAIT P0, [R0+URZ+0x140], R3 ;  /* 0x00014003000075a7 */ /* 0x0022e400080011ff */
[----:B---3--:R-:W-:Y:S05]  /*a160*/  @!P0 NANOSLEEP.SYNCS 0x989680 ;  /* 0x009896800000895d */ /* 0x008fea0003900000 */
[----:B------:R-:W3:Y:S02]  /*a170*/  @!P0 SYNCS.PHASECHK.TRANS64 P0, [R0+URZ+0x140], R3 ;  /* 0x00014003000085a7 */ /* 0x000ee400080010ff */
[----:B---3--:R-:W-:Y:S05]  /*a180*/  @!P0 BRA `(.L_x_24) ;  /* 0xfffffffc00f08947 */ /* 0x008fea000383ffff */
[----:B------:R-:W-:Y:S05]  /*a190*/  BRA `(.L_x_153) ;  /* 0xffffff78006c7947 */ /* 0x000fea000383ffff */
.L_x_27:
[----:B-1----:R-:W-:-:S07]  /*a1a0*/  MOV R0, UR33 ;  /* 0x0000002100007c02 */ /* 0x002fce0008000f00 */
.L_x_154:
[----:B-1----:R1:W3:Y:S02]  /*a1b0*/  SYNCS.PHASECHK.TRANS64.TRYWAIT P0, [R0+URZ+0x40], R3 ;  /* 0x00004003000075a7 */ /* 0x0022e400080011ff */
[----:B---3--:R-:W-:Y:S05]  /*a1c0*/  @!P0 NANOSLEEP.SYNCS 0x989680 ;  /* 0x009896800000895d */ /* 0x008fea0003900000 */
[----:B------:R-:W3:Y:S02]  /*a1d0*/  @!P0 SYNCS.PHASECHK.TRANS64 P0, [R0+URZ+0x40], R3 ;  /* 0x00004003000085a7 */ /* 0x000ee400080010ff */
[----:B---3--:R-:W-:Y:S05]  /*a1e0*/  @!P0 BRA `(.L_x_154) ;  /* 0xfffffffc00f08947 */ /* 0x008fea000383ffff */
[----:B------:R-:W-:Y:S05]  /*a1f0*/  BRA `(.L_x_26) ;  /* 0xffffff7800bc7947 */ /* 0x000fea000383ffff */
.L_x_34:
[----:B-1----:R-:W-:-:S07]  /*a200*/  MOV R0, UR9 ;  /* 0x0000000900007c02 */ /* 0x002fce0008000f00 */
.L_x_155:
[----:B-1----:R1:W3:Y:S02]  /*a210*/  SYNCS.PHASECHK.TRANS64.TRYWAIT P0, [R0+URZ+0x40], R3 ;  /* 0x00004003000075a7 */ /* 0x0022e400080011ff */
[----:B---3--:R-:W-:Y:S05]  /*a220*/  @!P0 NANOSLEEP.SYNCS 0x989680 ;  /* 0x009896800000895d */ /* 0x008fea0003900000 */
[----:B------:R-:W3:Y:S02]  /*a230*/  @!P0 SYNCS.PHASECHK.TRANS64 P0, [R0+URZ+0x40], R3 ;  /* 0x00004003000085a7 */ /* 0x000ee400080010ff */
[----:B---3--:R-:W-:Y:S05]  /*a240*/  @!P0 BRA `(.L_x_155) ;  /* 0xfffffffc00f08947 */ /* 0x008fea000383ffff */
[----:B------:R-:W-:Y:S05]  /*a250*/  BRA `(.L_x_33) ;  /* 0xffffff7c00787947 */ /* 0x000fea000383ffff */
.L_x_39:
[----:B-1----:R1:W3:Y:S02]  /*a260*/  SYNCS.PHASECHK.TRANS64.TRYWAIT P0, [R3+URZ+0xd0], R0 ;  /* 0x0000d000030075a7 */ /* 0x0022e400080011ff */
[----:B---3--:R-:W-:Y:S05]  /*a270*/  @!P0 NANOSLEEP.SYNCS 0x989680 ;  /* 0x009896800000895d */ /* 0x008fea0003900000 */
[----:B------:R-:W3:Y:S02]  /*a280*/  @!P0 SYNCS.PHASECHK.TRANS64 P0, [R3+URZ+0xd0], R0 ;  /* 0x0000d000030085a7 */ /* 0x000ee400080010ff */
[----:B---3--:R-:W-:Y:S05]  /*a290*/  @!P0 BRA `(.L_x_39) ;  /* 0xfffffffc00f08947 */ /* 0x008fea000383ffff */
[----:B------:R-:W-:Y:S05]  /*a2a0*/  BRA `(.L_x_156) ;  /* 0xffffff80001c7947 */ /* 0x000fea000383ffff */
.L_x_43:
[----:B-1----:R-:W-:-:S07]  /*a2b0*/  MOV R0, UR4 ;  /* 0x0000000400007c02 */ /* 0x002fce0008000f00 */
.L_x_157:
[----:B-1----:R1:W3:Y:S02]  /*a2c0*/  SYNCS.PHASECHK.TRANS64.TRYWAIT P0, [R0+URZ], R3 ;  /* 0x00000003000075a7 */ /* 0x0022e400080011ff */
[----:B---3--:R-:W-:Y:S05]  /*a2d0*/  @!P0 NANOSLEEP.SYNCS 0x989680 ;  /* 0x009896800000895d */ /* 0x008fea0003900000 */
[----:B------:R-:W3:Y:S02]  /*a2e0*/  @!P0 SYNCS.PHASECHK.TRANS64 P0, [R0+URZ], R3 ;  /* 0x00000003000085a7 */ /* 0x000ee400080010ff */
[----:B---3--:R-:W-:Y:S05]  /*a2f0*/  @!P0 BRA `(.L_x_157) ;  /* 0xfffffffc00f08947 */ /* 0x008fea000383ffff */
[----:B------:R-:W-:Y:S05]  /*a300*/  BRA `(.L_x_158) ;  /* 0xffffff8400c87947 */ /* 0x000fea000383ffff */
.L_x_44:
[----:B------:R-:W-:-:S07]  /*a310*/  MOV R0, UR5 ;  /* 0x0000000500007c02 */ /* 0x000fce0008000f00 */
.L_x_159:
[----:B-1----:R1:W3:Y:S02]  /*a320*/  SYNCS.PHASECHK.TRANS64.TRYWAIT P0, [R0+URZ], R3 ;  /* 0x00000003000075a7 */ /* 0x0022e400080011ff */
[----:B---3--:R-:W-:Y:S05]  /*a330*/  @!P0 NANOSLEEP.SYNCS 0x989680 ;  /* 0x009896800000895d */ /* 0x008fea0003900000 */
[----:B------:R-:W3:Y:S02]  /*a340*/  @!P0 SYNCS.PHASECHK.TRANS64 P0, [R0+URZ], R3 ;  /* 0x00000003000085a7 */ /* 0x000ee400080010ff */
[----:B---3--:R-:W-:Y:S05]  /*a350*/  @!P0 BRA `(.L_x_159) ;  /* 0xfffffffc00f08947 */ /* 0x008fea000383ffff */
[----:B------:R-:W-:Y:S05]  /*a360*/  BRA `(.L_x_160) ;  /* 0xffffff8400d47947 */ /* 0x000fea000383ffff */
.L_x_45:
[----:B------:R-:W-:-:S07]  /*a370*/  MOV R0, UR5 ;  /* 0x0000000500007c02 */ /* 0x000fce0008000f00 */
.L_x_161:
[----:B-1----:R1:W3:Y:S02]  /*a380*/  SYNCS.PHASECHK.TRANS64.TRYWAIT P0, [R0+URZ], R3 ;  /* 0x00000003000075a7 */ /* 0x0022e400080011ff */
[----:B---3--:R-:W-:Y:S05]  /*a390*/  @!P0 NANOSLEEP.SYNCS 0x989680 ;  /* 0x009896800000895d */ /* 0x008fea0003900000 */
[----:B------:R-:W3:Y:S02]  /*a3a0*/  @!P0 SYNCS.PHASECHK.TRANS64 P0, [R0+URZ], R3 ;  /* 0x00000003000085a7 */ /* 0x000ee400080010ff */
[----:B---3--:R-:W-:Y:S05]  /*a3b0*/  @!P0 BRA `(.L_x_161) ;  /* 0xfffffffc00f08947 */ /* 0x008fea000383ffff */
[----:B------:R-:W-:Y:S05]  /*a3c0*/  BRA `(.L_x_162) ;  /* 0xffffff8400e07947 */ /* 0x000fea000383ffff */
.L_x_46:
[----:B------:R-:W-:-:S07]  /*a3d0*/  MOV R0, UR5 ;  /* 0x0000000500007c02 */ /* 0x000fce0008000f00 */
.L_x_163:
[----:B-1----:R1:W3:Y:S02]  /*a3e0*/  SYNCS.PHASECHK.TRANS64.TRYWAIT P0, [R0+URZ], R3 ;  /* 0x00000003000075a7 */ /* 0x0022e400080011ff */
[----:B---3--:R-:W-:Y:S05]  /*a3f0*/  @!P0 NANOSLEEP.SYNCS 0x989680 ;  /* 0x009896800000895d */ /* 0x008fea0003900000 */
[----:B------:R-:W3:Y:S02]  /*a400*/  @!P0 SYNCS.PHASECHK.TRANS64 P0, [R0+URZ], R3 ;  /* 0x00000003000085a7 */ /* 0x000ee400080010ff */
[----:B---3--:R-:W-:Y:S05]  /*a410*/  @!P0 BRA `(.L_x_163) ;  /* 0xfffffffc00f08947 */ /* 0x008fea000383ffff */
[----:B------:R-:W-:Y:S05]  /*a420*/  BRA `(.L_x_164) ;  /* 0xffffff8400ec7947 */ /* 0x000fea000383ffff */
.L_x_47:
[----:B------:R-:W-:-:S07]  /*a430*/  MOV R0, UR5 ;  /* 0x0000000500007c02 */ /* 0x000fce0008000f00 */
.L_x_165:
[----:B-1----:R1:W3:Y:S02]  /*a440*/  SYNCS.PHASECHK.TRANS64.TRYWAIT P0, [R0+URZ], R3 ;  /* 0x00000003000075a7 */ /* 0x0022e400080011ff */
[----:B---3--:R-:W-:Y:S05]  /*a450*/  @!P0 NANOSLEEP.SYNCS 0x989680 ;  /* 0x009896800000895d */ /* 0x008fea0003900000 */
[----:B------:R-:W3:Y:S02]  /*a460*/  @!P0 SYNCS.PHASECHK.TRANS64 P0, [R0+URZ], R3 ;  /* 0x00000003000085a7 */ /* 0x000ee400080010ff */
[----:B---3--:R-:W-:Y:S05]  /*a470*/  @!P0 BRA `(.L_x_165) ;  /* 0xfffffffc00f08947 */ /* 0x008fea000383ffff */
[----:B------:R-:W-:Y:S05]  /*a480*/  BRA `(.L_x_166) ;  /* 0xffffff8400f87947 */ /* 0x000fea000383ffff */
.L_x_48:
[----:B------:R-:W-:-:S07]  /*a490*/  MOV R0, UR5 ;  /* 0x0000000500007c02 */ /* 0x000fce0008000f00 */
.L_x_167:
[----:B-1----:R1:W3:Y:S02]  /*a4a0*/  SYNCS.PHASECHK.TRANS64.TRYWAIT P0, [R0+URZ], R3 ;  /* 0x00000003000075a7 */ /* 0x0022e400080011ff */
[----:B---3--:R-:W-:Y:S05]  /*a4b0*/  @!P0 NANOSLEEP.SYNCS 0x989680 ;  /* 0x009896800000895d */ /* 0x008fea0003900000 */
[----:B------:R-:W3:Y:S02]  /*a4c0*/  @!P0 SYNCS.PHASECHK.TRANS64 P0, [R0+URZ], R3 ;  /* 0x00000003000085a7 */ /* 0x000ee400080010ff */
[----:B---3--:R-:W-:Y:S05]  /*a4d0*/  @!P0 BRA `(.L_x_167) ;  /* 0xfffffffc00f08947 */ /* 0x008fea000383ffff */
[----:B------:R-:W-:Y:S05]  /*a4e0*/  BRA `(.L_x_168) ;  /* 0xffffff8800047947 */ /* 0x000fea000383ffff */
.L_x_49:
[----:B------:R-:W-:-:S07]  /*a4f0*/  MOV R0, UR5 ;  /* 0x0000000500007c02 */ /* 0x000fce0008000f00 */
.L_x_169:
[----:B-1----:R1:W3:Y:S02]  /*a500*/  SYNCS.PHASECHK.TRANS64.TRYWAIT P0, [R0+URZ], R3 ;  /* 0x00000003000075a7 */ /* 0x0022e400080011ff */
[----:B---3--:R-:W-:Y:S05]  /*a510*/  @!P0 NANOSLEEP.SYNCS 0x989680 ;  /* 0x009896800000895d */ /* 0x008fea0003900000 */
[----:B------:R-:W3:Y:S02]  /*a520*/  @!P0 SYNCS.PHASECHK.TRANS64 P0, [R0+URZ], R3 ;  /* 0x00000003000085a7 */ /* 0x000ee400080010ff */
[----:B---3--:R-:W-:Y:S05]  /*a530*/  @!P0 BRA `(.L_x_169) ;  /* 0xfffffffc00f08947 */ /* 0x008fea000383ffff */
[----:B------:R-:W-:Y:S05]  /*a540*/  BRA `(.L_x_170) ;  /* 0xffffff8800107947 */ /* 0x000fea000383ffff */
.L_x_52:
[----:B--2---:R2:W3:Y:S02]  /*a550*/  SYNCS.PHASECHK.TRANS64.TRYWAIT P0, [R0+URZ+0x130], R5 ;  /* 0x00013005000075a7 */ /* 0x0044e400080011ff */
[----:B---3--:R-:W-:Y:S05]  /*a560*/  @!P0 NANOSLEEP.SYNCS 0x989680 ;  /* 0x009896800000895d */ /* 0x008fea0003900000 */
[----:B------:R-:W3:Y:S02]  /*a570*/  @!P0 SYNCS.PHASECHK.TRANS64 P0, [R0+URZ+0x130], R5 ;  /* 0x00013005000085a7 */ /* 0x000ee400080010ff */
[----:B---3--:R-:W-:Y:S05]  /*a580*/  @!P0 BRA `(.L_x_52) ;  /* 0xfffffffc00f08947 */ /* 0x008fea000383ffff */
[----:B------:R-:W-:Y:S05]  /*a590*/  BRA `(.L_x_171) ;  /* 0xffffff8800747947 */ /* 0x000fea000383ffff */
.L_x_53:
[----:B------:R-:W-:-:S07]  /*a5a0*/  MOV R0, UR4 ;  /* 0x0000000400007c02 */ /* 0x000fce0008000f00 */
.L_x_172:
[----:B--2---:R2:W3:Y:S02]  /*a5b0*/  SYNCS.PHASECHK.TRANS64.TRYWAIT P0, [R0+URZ+0xe0], R7 ;  /* 0x0000e007000075a7 */ /* 0x0044e400080011ff */
[----:B---3--:R-:W-:Y:S05]  /*a5c0*/  @!P0 NANOSLEEP.SYNCS 0x989680 ;  /* 0x009896800000895d */ /* 0x008fea0003900000 */
[----:B------:R-:W3:Y:S02]  /*a5d0*/  @!P0 SYNCS.PHASECHK.TRANS64 P0, [R0+URZ+0xe0], R7 ;  /* 0x0000e007000085a7 */ /* 0x000ee400080010ff */
[----:B---3--:R-:W-:Y:S05]  /*a5e0*/  @!P0 BRA `(.L_x_172) ;  /* 0xfffffffc00f08947 */ /* 0x008fea000383ffff */
[----:B------:R-:W-:Y:S05]  /*a5f0*/  BRA `(.L_x_173) ;  /* 0xffffff8800847947 */ /* 0x000fea000383ffff */
.L_x_54:
[----:B--2---:R2:W3:Y:S02]  /*a600*/  SYNCS.PHASECHK.TRANS64.TRYWAIT P1, [R0+URZ+0xd0], R5 ;  /* 0x0000d005000075a7 */ /* 0x0044e400080211ff */
[----:B---3--:R-:W-:Y:S05]  /*a610*/  @!P1 NANOSLEEP.SYNCS 0x989680 ;  /* 0x009896800000995d */ /* 0x008fea0003900000 */
[----:B------:R-:W3:Y:S02]  /*a620*/  @!P1 SYNCS.PHASECHK.TRANS64 P1, [R0+URZ+0xd0], R5 ;  /* 0x0000d005000095a7 */ /* 0x000ee400080210ff */
[----:B---3--:R-:W-:Y:S05]  /*a630*/  @!P1 BRA `(.L_x_54) ;  /* 0xfffffffc00f09947 */ /* 0x008fea000383ffff */
[----:B------:R-:W-:Y:S05]  /*a640*/  BRA `(.L_x_174) ;  /* 0xffffff8800b47947 */ /* 0x000fea000383ffff */
.L_x_57:
[----:B------:R-:W-:-:S07]  /*a650*/  MOV R0, UR4 ;  /* 0x0000000400007c02 */ /* 0x000fce0008000f00 */
.L_x_175:
[----:B--2---:R2:W3:Y:S02]  /*a660*/  SYNCS.PHASECHK.TRANS64.TRYWAIT P0, [R0+URZ+0xe0], R3 ;  /* 0x0000e003000075a7 */ /* 0x0044e400080011ff */
[----:B---3--:R-:W-:Y:S05]  /*a670*/  @!P0 NANOSLEEP.SYNCS 0x989680 ;  /* 0x009896800000895d */ /* 0x008fea0003900000 */
[----:B------:R-:W3:Y:S02]  /*a680*/  @!P0 SYNCS.PHASECHK.TRANS64 P0, [R0+URZ+0xe0], R3 ;  /* 0x0000e003000085a7 */ /* 0x000ee400080010ff */
[----:B---3--:R-:W-:Y:S05]  /*a690*/  @!P0 BRA `(.L_x_175) ;  /* 0xfffffffc00f08947 */ /* 0x008fea000383ffff */
[----:B------:R-:W-:Y:S05]  /*a6a0*/  BRA `(.L_x_56) ;  /* 0xffffff8c00087947 */ /* 0x000fea000383ffff */
.L_x_66:
[----:B--2---:R-:W-:-:S04]  /*a6b0*/  MOV R5, UR5 ;  /* 0x0000000500057c02 */ /* 0x004fc80008000f00 */
[----:B------:R2:W3:Y:S03]  /*a6c0*/  SYNCS.PHASECHK.TRANS64.TRYWAIT P0, [R5+URZ+0x8], R6 ;  /* 0x00000806050075a7 */ /* 0x0004e600080011ff */
[----:B---3--:R-:W-:Y:S05]  /*a6d0*/  @!P0 NANOSLEEP.SYNCS 0x989680 ;  /* 0x009896800000895d */ /* 0x008fea0003900000 */
[----:B------:R-:W3:Y:S02]  /*a6e0*/  @!P0 SYNCS.PHASECHK.TRANS64 P0, [R5+URZ+0x8], R6 ;  /* 0x00000806050085a7 */ /* 0x000ee400080010ff */
[----:B---3--:R-:W-:Y:S05]  /*a6f0*/  @!P0 BRA `(.L_x_66) ;  /* 0xfffffffc00ec8947 */ /* 0x008fea000383ffff */
[----:B------:R-:W-:Y:S05]  /*a700*/  BRA `(.L_x_65) ;  /* 0xffffff8c00c07947 */ /* 0x000fea000383ffff */
.L_x_68:
[----:B------:R-:W-:Y:S01]  /*a710*/  BSSY B0, `(.L_x_176) ;  /* 0x0000006000007945 */ /* 0x000fe20003800000 */
[----:B------:R-:W-:-:S07]  /*a720*/  MOV R15, 0xffffffff ;  /* 0xffffffff000f7802 */ /* 0x000fce0000000f00 */
[----:B-12--5:R-:W-:Y:S05]  /*a730*/  WARPSYNC.COLLECTIVE R15, `(.L_x_177) ;  /* 0x000000000f0c7348 */ /* 0x026fea0003c00000 */
[----:B------:R-:W-:Y:S02]  /*a740*/  ELECT P6, UR79, PT ;  /* 0x00000000004f782f */ /* 0x000fe400038c0000 */
[----:B------:R-:W-:Y:S01]  /*a750*/  MOV R14, UR79 ;  /* 0x0000004f000e7c02 */ /* 0x000fe20008000f00 */
[----:B-12--5:R-:W-:Y:S10]  /*a760*/  ENDCOLLECTIVE ;  /* 0x000000000000791b */ /* 0x026ff40003800000 */
.L_x_177:
[----:B------:R-:W-:Y:S05]  /*a770*/  BSYNC B0 ;  /* 0x0000000000007941 */ /* 0x000fea0003800000 */
.L_x_176:
[----:B------:R-:W-:Y:S01]  /*a780*/  PLOP3.LUT P0, PT, P6, PT, PT, 0x80, 0x8 ;  /* 0x000000000008781c */ /* 0x000fe2000370f070 */
[----:B------:R-:W-:-:S12]  /*a790*/  BRA `(.L_x_178) ;  /* 0xffffff8c00ec7947 */ /* 0x000fd8000383ffff */
.L_x_70:
[----:B--2---:R-:W-:-:S04]  /*a7a0*/  MOV R3, UR5 ;  /* 0x0000000500037c02 */ /* 0x004fc80008000f00 */
[----:B------:R2:W3:Y:S03]  /*a7b0*/  SYNCS.PHASECHK.TRANS64.TRYWAIT P0, [R3+URZ+0x8], R4 ;  /* 0x00000804030075a7 */ /* 0x0004e600080011ff */
[----:B---3--:R-:W-:Y:S05]  /*a7c0*/  @!P0 NANOSLEEP.SYNCS 0x989680 ;  /* 0x009896800000895d */ /* 0x008fea0003900000 */
[----:B------:R-:W3:Y:S02]  /*a7d0*/  @!P0 SYNCS.PHASECHK.TRANS64 P0, [R3+URZ+0x8], R4 ;  /* 0x00000804030085a7 */ /* 0x000ee400080010ff */
[----:B---3--:R-:W-:Y:S05]  /*a7e0*/  @!P0 BRA `(.L_x_70) ;  /* 0xfffffffc00ec8947 */ /* 0x008fea000383ffff */
[----:B------:R-:W-:Y:S05]  /*a7f0*/  BRA `(.L_x_69) ;  /* 0xffffff8c00f07947 */ /* 0x000fea000383ffff */
.L_x_71:
[----:B-1----:R1:W2:Y:S02]  /*a800*/  SYNCS.PHASECHK.TRANS64.TRYWAIT P0, [R0+URZ+0xd0], R5 ;  /* 0x0000d005000075a7 */ /* 0x0022a400080011ff */
[----:B--2---:R-:W-:Y:S05]  /*a810*/  @!P0 NANOSLEEP.SYNCS 0x989680 ;  /* 0x009896800000895d */ /* 0x004fea0003900000 */
[----:B------:R-:W2:Y:S02]  /*a820*/  @!P0 SYNCS.PHASECHK.TRANS64 P0, [R0+URZ+0xd0], R5 ;  /* 0x0000d005000085a7 */ /* 0x000ea400080010ff */
[----:B--2---:R-:W-:Y:S05]  /*a830*/  @!P0 BRA `(.L_x_71) ;  /* 0xfffffffc00f08947 */ /* 0x004fea000383ffff */
[----:B------:R-:W-:Y:S05]  /*a840*/  BRA `(.L_x_179) ;  /* 0xffffff9000dc7947 */ /* 0x000fea000383ffff */
.L_x_73:
[----:B------:R-:W-:-:S07]  /*a850*/  MOV R0, UR31 ;  /* 0x0000001f00007c02 */ /* 0x000fce0008000f00 */
.L_x_180:
[----:B-1----:R1:W2:Y:S02]  /*a860*/  SYNCS.PHASECHK.TRANS64.TRYWAIT P0, [R0+URZ+0x110], R5 ;  /* 0x00011005000075a7 */ /* 0x0022a400080011ff */
[----:B--2---:R-:W-:Y:S05]  /*a870*/  @!P0 NANOSLEEP.SYNCS 0x989680 ;  /* 0x009896800000895d */ /* 0x004fea0003900000 */
[----:B------:R-:W2:Y:S02]  /*a880*/  @!P0 SYNCS.PHASECHK.TRANS64 P0, [R0+URZ+0x110], R5 ;  /* 0x00011005000085a7 */ /* 0x000ea400080010ff */
[----:B--2---:R-:W-:Y:S05]  /*a890*/  @!P0 BRA `(.L_x_180) ;  /* 0xfffffffc00f08947 */ /* 0x004fea000383ffff */
[----:B------:R-:W-:Y:S05]  /*a8a0*/  BRA `(.L_x_181) ;  /* 0xffffff9400287947 */ /* 0x000fea000383ffff */
.L_x_76:
[----:B------:R-:W-:Y:S07]  /*a8b0*/  MOV R0, UR5 ;  /* 0x0000000500007c02 */ /* 0x000fee0008000f00 */
.L_x_182:
[----:B-1----:R1:W2:Y:S02]  /*a8c0*/  SYNCS.PHASECHK.TRANS64.TRYWAIT P0, [R0+URZ], R5 ;  /* 0x00000005000075a7 */ /* 0x0022a400080011ff */
[----:B--2---:R-:W-:Y:S05]  /*a8d0*/  @!P0 NANOSLEEP.SYNCS 0x989680 ;  /* 0x009896800000895d */ /* 0x004fea0003900000 */
[----:B------:R-:W2:Y:S02]  /*a8e0*/  @!P0 SYNCS.PHASECHK.TRANS64 P0, [R0+URZ], R5 ;  /* 0x00000005000085a7 */ /* 0x000ea400080010ff */
[----:B--2---:R-:W-:Y:S05]  /*a8f0*/  @!P0 BRA `(.L_x_182) ;  /* 0xfffffffc00f08947 */ /* 0x004fea000383ffff */
[----:B------:R-:W-:Y:S05]  /*a900*/  BRA `(.L_x_75) ;  /* 0xffffff94003c7947 */ /* 0x000fea000383ffff */
.L_x_80:
[----:B-1----:R-:W-:-:S07]  /*a910*/  MOV R0, UR4 ;  /* 0x0000000400007c02 */ /* 0x002fce0008000f00 */
.L_x_183:
[----:B-1----:R1:W2:Y:S02]  /*a920*/  SYNCS.PHASECHK.TRANS64.TRYWAIT P0, [R0+URZ], R3 ;  /* 0x00000003000075a7 */ /* 0x0022a400080011ff */
[----:B--2---:R-:W-:Y:S05]  /*a930*/  @!P0 NANOSLEEP.SYNCS 0x989680 ;  /* 0x009896800000895d */ /* 0x004fea0003900000 */
[----:B------:R-:W2:Y:S02]  /*a940*/  @!P0 SYNCS.PHASECHK.TRANS64 P0, [R0+URZ], R3 ;  /* 0x00000003000085a7 */ /* 0x000ea400080010ff */
[----:B--2---:R-:W-:Y:S05]  /*a950*/  @!P0 BRA `(.L_x_183) ;  /* 0xfffffffc00f08947 */ /* 0x004fea000383ffff */
[----:B------:R-:W-:Y:S05]  /*a960*/  BRA `(.L_x_184) ;  /* 0xffffff9800307947 */ /* 0x000fea000383ffff */
.L_x_81:
[----:B------:R-:W-:-:S07]  /*a970*/  MOV R0, UR5 ;  /* 0x0000000500007c02 */ /* 0x000fce0008000f00 */
.L_x_185:
[----:B-1----:R1:W2:Y:S02]  /*a980*/  SYNCS.PHASECHK.TRANS64.TRYWAIT P0, [R0+URZ], R3 ;  /* 0x00000003000075a7 */ /* 0x0022a400080011ff */
[----:B--2---:R-:W-:Y:S05]  /*a990*/  @!P0 NANOSLEEP.SYNCS 0x989680 ;  /* 0x009896800000895d */ /* 0x004fea0003900000 */
[----:B------:R-:W2:Y:S02]  /*a9a0*/  @!P0 SYNCS.PHASECHK.TRANS64 P0, [R0+URZ], R3 ;  /* 0x00000003000085a7 */ /* 0x000ea400080010ff */
[----:B--2---:R-:W-:Y:S05]  /*a9b0*/  @!P0 BRA `(.L_x_185) ;  /* 0xfffffffc00f08947 */ /* 0x004fea000383ffff */
[----:B------:R-:W-:Y:S05]  /*a9c0*/  BRA `(.L_x_186) ;  /* 0xffffff98003c7947 */ /* 0x000fea000383ffff */
.L_x_82:
[----:B------:R-:W-:-:S07]  /*a9d0*/  MOV R0, UR5 ;  /* 0x0000000500007c02 */ /* 0x000fce0008000f00 */
.L_x_187:
[----:B-1----:R1:W2:Y:S02]  /*a9e0*/  SYNCS.PHASECHK.TRANS64.TRYWAIT P0, [R0+URZ], R3 ;  /* 0x00000003000075a7 */ /* 0x0022a400080011ff */
[----:B--2---:R-:W-:Y:S05]  /*a9f0*/  @!P0 NANOSLEEP.SYNCS 0x989680 ;  /* 0x009896800000895d */ /* 0x004fea0003900000 */
[----:B------:R-:W2:Y:S02]  /*aa00*/  @!P0 SYNCS.PHASECHK.TRANS64 P0, [R0+URZ], R3 ;  /* 0x00000003000085a7 */ /* 0x000ea400080010ff */
[----:B--2---:R-:W-:Y:S05]  /*aa10*/  @!P0 BRA `(.L_x_187) ;  /* 0xfffffffc00f08947 */ /* 0x004fea000383ffff */
[----:B------:R-:W-:Y:S05]  /*aa20*/  BRA `(.L_x_188) ;  /* 0xffffff9800487947 */ /* 0x000fea000383ffff */
.L_x_85:
[----:B------:R-:W-:-:S07]  /*aa30*/  MOV R0, UR26 ;  /* 0x0000001a00007c02 */ /* 0x000fce0008000f00 */
.L_x_189:
[----:B-1----:R1:W2:Y:S02]  /*aa40*/  SYNCS.PHASECHK.TRANS64.TRYWAIT P1, [R0+URZ+0x150], R3 ;  /* 0x00015003000075a7 */ /* 0x0022a400080211ff */
[----:B--2---:R-:W-:Y:S05]  /*aa50*/  @!P1 NANOSLEEP.SYNCS 0x989680 ;  /* 0x009896800000995d */ /* 0x004fea0003900000 */
[----:B------:R-:W2:Y:S02]  /*aa60*/  @!P1 SYNCS.PHASECHK.TRANS64 P1, [R0+URZ+0x150], R3 ;  /* 0x00015003000095a7 */ /* 0x000ea400080210ff */
[----:B--2---:R-:W-:Y:S05]  /*aa70*/  @!P1 BRA `(.L_x_189) ;  /* 0xfffffffc00f09947 */ /* 0x004fea000383ffff */
[----:B------:R-:W-:Y:S05]  /*aa80*/  BRA `(.L_x_190) ;  /* 0xffffff9800947947 */ /* 0x000fea000383ffff */
.L_x_90:
[----:B-1----:R1:W2:Y:S02]  /*aa90*/  SYNCS.PHASECHK.TRANS64.TRYWAIT P0, [R8+URZ+0xd0], R5 ;  /* 0x0000d005080075a7 */ /* 0x0022a400080011ff */
[----:B--2---:R-:W-:Y:S05]  /*aaa0*/  @!P0 NANOSLEEP.SYNCS 0x989680 ;  /* 0x009896800000895d */ /* 0x004fea0003900000 */
[----:B------:R-:W2:Y:S02]  /*aab0*/  @!P0 SYNCS.PHASECHK.TRANS64 P0, [R8+URZ+0xd0], R5 ;  /* 0x0000d005080085a7 */ /* 0x000ea400080010ff */
[----:B--2---:R-:W-:Y:S05]  /*aac0*/  @!P0 BRA `(.L_x_90) ;  /* 0xfffffffc00f08947 */ /* 0x004fea000383ffff */
[----:B------:R-:W-:Y:S05]  /*aad0*/  BRA `(.L_x_191) ;  /* 0xffffff9c00dc7947 */ /* 0x000fea000383ffff */
.L_x_93:
[----:B------:R-:W-:Y:S07]  /*aae0*/  MOV R0, UR21 ;  /* 0x0000001500007c02 */ /* 0x000fee0008000f00 */
.L_x_192:
[----:B-1----:R1:W2:Y:S02]  /*aaf0*/  SYNCS.PHASECHK.TRANS64.TRYWAIT P1, [R0+URZ+0xc8], R5 ;  /* 0x0000c805000075a7 */ /* 0x0022a400080211ff */
[----:B--2---:R-:W-:Y:S05]  /*ab00*/  @!P1 NANOSLEEP.SYNCS 0x989680 ;  /* 0x009896800000995d */ /* 0x004fea0003900000 */
[----:B------:R-:W2:Y:S02]  /*ab10*/  @!P1 SYNCS.PHASECHK.TRANS64 P1, [R0+URZ+0xc8], R5 ;  /* 0x0000c805000095a7 */ /* 0x000ea400080210ff */
[----:B--2---:R-:W-:Y:S05]  /*ab20*/  @!P1 BRA `(.L_x_192) ;  /* 0xfffffffc00f09947 */ /* 0x004fea000383ffff */
[----:B------:R-:W-:Y:S05]  /*ab30*/  BRA `(.L_x_92) ;  /* 0xffffffa400587947 */ /* 0x000fea000383ffff */
.L_x_96:
[----:B-1----:R-:W-:Y:S07]  /*ab40*/  MOV R5, UR21 ;  /* 0x0000001500057c02 */ /* 0x002fee0008000f00 */
.L_x_193:
[----:B-1----:R1:W2:Y:S02]  /*ab50*/  SYNCS.PHASECHK.TRANS64.TRYWAIT P0, [R5+URZ+0xa0], R4 ;  /* 0x0000a004050075a7 */ /* 0x0022a400080011ff */
[----:B--2---:R-:W-:Y:S05]  /*ab60*/  @!P0 NANOSLEEP.SYNCS 0x989680 ;  /* 0x009896800000895d */ /* 0x004fea0003900000 */
[----:B------:R-:W2:Y:S02]  /*ab70*/  @!P0 SYNCS.PHASECHK.TRANS64 P0, [R5+URZ+0xa0], R4 ;  /* 0x0000a004050085a7 */ /* 0x000ea400080010ff */
[----:B--2---:R-:W-:Y:S05]  /*ab80*/  @!P0 BRA `(.L_x_193) ;  /* 0xfffffffc00f08947 */ /* 0x004fea000383ffff */
[----:B------:R-:W-:Y:S05]  /*ab90*/  BRA `(.L_x_194) ;  /* 0xffffffa400b07947 */ /* 0x000fea000383ffff */
.L_x_97:
[----:B------:R-:W-:Y:S07]  /*aba0*/  MOV R5, UR21 ;  /* 0x0000001500057c02 */ /* 0x000fee0008000f00 */
.L_x_195:
[----:B-1----:R1:W2:Y:S02]  /*abb0*/  SYNCS.PHASECHK.TRANS64.TRYWAIT P0, [R5+URZ+0xa8], R4 ;  /* 0x0000a804050075a7 */ /* 0x0022a400080011ff */
[----:B--2---:R-:W-:Y:S05]  /*abc0*/  @!P0 NANOSLEEP.SYNCS 0x989680 ;  /* 0x009896800000895d */ /* 0x004fea0003900000 */
[----:B------:R-:W2:Y:S02]  /*abd0*/  @!P0 SYNCS.PHASECHK.TRANS64 P0, [R5+URZ+0xa8], R4 ;  /* 0x0000a804050085a7 */ /* 0x000ea400080010ff */
[----:B--2---:R-:W-:Y:S05]  /*abe0*/  @!P0 BRA `(.L_x_195) ;  /* 0xfffffffc00f08947 */ /* 0x004fea000383ffff */
[----:B------:R-:W-:Y:S05]  /*abf0*/  BRA `(.L_x_196) ;  /* 0xffffffa800087947 */ /* 0x000fea000383ffff */
.L_x_98:
[----:B-1----:R-:W-:Y:S07]  /*ac00*/  MOV R5, UR21 ;  /* 0x0000001500057c02 */ /* 0x002fee0008000f00 */
.L_x_197:
[----:B-1----:R1:W2:Y:S02]  /*ac10*/  SYNCS.PHASECHK.TRANS64.TRYWAIT P0, [R5+URZ+0xb0], R4 ;  /* 0x0000b004050075a7 */ /* 0x0022a400080011ff */
[----:B--2---:R-:W-:Y:S05]  /*ac20*/  @!P0 NANOSLEEP.SYNCS 0x989680 ;  /* 0x009896800000895d */ /* 0x004fea0003900000 */
[----:B------:R-:W2:Y:S02]  /*ac30*/  @!P0 SYNCS.PHASECHK.TRANS64 P0, [R5+URZ+0xb0], R4 ;  /* 0x0000b004050085a7 */ /* 0x000ea400080010ff */
[----:B--2---:R-:W-:Y:S05]  /*ac40*/  @!P0 BRA `(.L_x_197) ;  /* 0xfffffffc00f08947 */ /* 0x004fea000383ffff */
[----:B------:R-:W-:Y:S05]  /*ac50*/  BRA `(.L_x_198) ;  /* 0xffffffa800647947 */ /* 0x000fea000383ffff */
.L_x_99:
[----:B-1----:R-:W-:Y:S07]  /*ac60*/  MOV R5, UR21 ;  /* 0x0000001500057c02 */ /* 0x002fee0008000f00 */
.L_x_199:
[----:B-1----:R1:W2:Y:S02]  /*ac70*/  SYNCS.PHASECHK.TRANS64.TRYWAIT P0, [R5+URZ+0xb8], R4 ;  /* 0x0000b804050075a7 */ /* 0x0022a400080011ff */
[----:B--2---:R-:W-:Y:S05]  /*ac80*/  @!P0 NANOSLEEP.SYNCS 0x989680 ;  /* 0x009896800000895d */ /* 0x004fea0003900000 */
[----:B------:R-:W2:Y:S02]  /*ac90*/  @!P0 SYNCS.PHASECHK.TRANS64 P0, [R5+URZ+0xb8], R4 ;  /* 0x0000b804050085a7 */ /* 0x000ea400080010ff */
[----:B--2---:R-:W-:Y:S05]  /*aca0*/  @!P0 BRA `(.L_x_199) ;  /* 0xfffffffc00f08947 */ /* 0x004fea000383ffff */
[----:B------:R-:W-:Y:S05]  /*acb0*/  BRA `(.L_x_200) ;  /* 0xffffffa800c87947 */ /* 0x000fea000383ffff */
.L_x_101:
[----:B------:R-:W-:-:S07]  /*acc0*/  MOV R0, UR21 ;  /* 0x0000001500007c02 */ /* 0x000fce0008000f00 */
.L_x_201:
[----:B-1----:R1:W2:Y:S02]  /*acd0*/  SYNCS.PHASECHK.TRANS64.TRYWAIT P0, [R0+URZ+0xa0], R3 ;  /* 0x0000a003000075a7 */ /* 0x0022a400080011ff */
[----:B--2---:R-:W-:Y:S05]  /*ace0*/  @!P0 NANOSLEEP.SYNCS 0x989680 ;  /* 0x009896800000895d */ /* 0x004fea0003900000 */
[----:B------:R-:W2:Y:S02]  /*acf0*/  @!P0 SYNCS.PHASECHK.TRANS64 P0, [R0+URZ+0xa0], R3 ;  /* 0x0000a003000085a7 */ /* 0x000ea400080010ff */
[----:B--2---:R-:W-:Y:S05]  /*ad00*/  @!P0 BRA `(.L_x_201) ;  /* 0xfffffffc00f08947 */ /* 0x004fea000383ffff */
[----:B------:R-:W-:Y:S05]  /*ad10*/  BRA `(.L_x_202) ;  /* 0xffffffac00587947 */ /* 0x000fea000383ffff */
.L_x_102:
[----:B-1----:R-:W-:-:S07]  /*ad20*/  MOV R0, UR21 ;  /* 0x0000001500007c02 */ /* 0x002fce0008000f00 */
.L_x_203:
[----:B-1----:R1:W2:Y:S02]  /*ad30*/  SYNCS.PHASECHK.TRANS64.TRYWAIT P0, [R0+URZ+0xa8], R3 ;  /* 0x0000a803000075a7 */ /* 0x0022a400080011ff */
[----:B--2---:R-:W-:Y:S05]  /*ad40*/  @!P0 NANOSLEEP.SYNCS 0x989680 ;  /* 0x009896800000895d */ /* 0x004fea0003900000 */
[----:B------:R-:W2:Y:S02]  /*ad50*/  @!P0 SYNCS.PHASECHK.TRANS64 P0, [R0+URZ+0xa8], R3 ;  /* 0x0000a803000085a7 */ /* 0x000ea400080010ff */
[----:B--2---:R-:W-:Y:S05]  /*ad60*/  @!P0 BRA `(.L_x_203) ;  /* 0xfffffffc00f08947 */ /* 0x004fea000383ffff */
[----:B------:R-:W-:Y:S05]  /*ad70*/  BRA `(.L_x_204) ;  /* 0xffffffac00487947 */ /* 0x000fea000383ffff */
.L_x_103:
[----:B-1----:R-:W-:-:S07]  /*ad80*/  MOV R0, UR21 ;  /* 0x0000001500007c02 */ /* 0x002fce0008000f00 */
.L_x_205:
[----:B-1----:R1:W2:Y:S02]  /*ad90*/  SYNCS.PHASECHK.TRANS64.TRYWAIT P0, [R0+URZ+0xb0], R3 ;  /* 0x0000b003000075a7 */ /* 0x0022a400080011ff */
[----:B--2---:R-:W-:Y:S05]  /*ada0*/  @!P0 NANOSLEEP.SYNCS 0x989680 ;  /* 0x009896800000895d */ /* 0x004fea0003900000 */
[----:B------:R-:W2:Y:S02]  /*adb0*/  @!P0 SYNCS.PHASECHK.TRANS64 P0, [R0+URZ+0xb0], R3 ;  /* 0x0000b003000085a7 */ /* 0x000ea400080010ff */
[----:B--2---:R-:W-:Y:S05]  /*adc0*/  @!P0 BRA `(.L_x_205) ;  /* 0xfffffffc00f08947 */ /* 0x004fea000383ffff */
[----:B------:R-:W-:Y:S05]  /*add0*/  BRA `(.L_x_206) ;  /* 0xffffffac00387947 */ /* 0x000fea000383ffff */
.L_x_105:
[----:B-1----:R1:W2:Y:S02]  /*ade0*/  SYNCS.PHASECHK.TRANS64.TRYWAIT P0, [R3+URZ+0xd0], R0 ;  /* 0x0000d000030075a7 */ /* 0x0022a400080011ff */
[----:B--2---:R-:W-:Y:S05]  /*adf0*/  @!P0 NANOSLEEP.SYNCS 0x989680 ;  /* 0x009896800000895d */ /* 0x004fea0003900000 */
[----:B------:R-:W2:Y:S02]  /*ae00*/  @!P0 SYNCS.PHASECHK.TRANS64 P0, [R3+URZ+0xd0], R0 ;  /* 0x0000d000030085a7 */ /* 0x000ea400080010ff */
[----:B--2---:R-:W-:Y:S05]  /*ae10*/  @!P0 BRA `(.L_x_105) ;  /* 0xfffffffc00f08947 */ /* 0x004fea000383ffff */
[----:B------:R-:W-:Y:S05]  /*ae20*/  BRA `(.L_x_207) ;  /* 0xffffffb0000c7947 */ /* 0x000fea000383ffff */
.L_x_116:
[----:B-1----:R-:W-:Y:S04]  /*ae30*/  MOV R0, UR43 ;  /* 0x0000002b00007c02 */ /* 0x002fe80008000f00 */
[----:B------:R1:W2:Y:S03]  /*ae40*/  SYNCS.PHASECHK.TRANS64.TRYWAIT P1, [R0+URZ+0x80], R5 ;  /* 0x00008005000075a7 */ /* 0x0002a600080211ff */
[----:B--2---:R-:W-:Y:S05]  /*ae50*/  @!P1 NANOSLEEP.SYNCS 0x989680 ;  /* 0x009896800000995d */ /* 0x004fea0003900000 */
[----:B------:R-:W2:Y:S02]  /*ae60*/  @!P1 SYNCS.PHASECHK.TRANS64 P1, [R0+URZ+0x80], R5 ;  /* 0x00008005000095a7 */ /* 0x000ea400080210ff */
[----:B--2---:R-:W-:Y:S05]  /*ae70*/  @!P1 BRA `(.L_x_116) ;  /* 0xfffffffc00ec9947 */ /* 0x004fea000383ffff */
[----:B------:R-:W-:Y:S05]  /*ae80*/  BRA `(.L_x_115) ;  /* 0xffffffbc00707947 */ /* 0x000fea000383ffff */
.L_x_118:
[----:B-1----:R1:W4:Y:S02]  /*ae90*/  SYNCS.PHASECHK.TRANS64.TRYWAIT P0, [R98+URZ+0xf0], R3 ;  /* 0x0000f003620075a7 */ /* 0x00232400080011ff */
[----:B----4-:R-:W-:Y:S05]  /*aea0*/  @!P0 NANOSLEEP.SYNCS 0x989680 ;  /* 0x009896800000895d */ /* 0x010fea0003900000 */
[----:B------:R-:W4:Y:S02]  /*aeb0*/  @!P0 SYNCS.PHASECHK.TRANS64 P0, [R98+URZ+0xf0], R3 ;  /* 0x0000f003620085a7 */ /* 0x000f2400080010ff */
[----:B----4-:R-:W-:Y:S05]  /*aec0*/  @!P0 BRA `(.L_x_118) ;  /* 0xfffffffc00f08947 */ /* 0x010fea000383ffff */
[----:B------:R-:W-:Y:S05]  /*aed0*/  BRA `(.L_x_117) ;  /* 0xffffffbc00987947 */ /* 0x000fea000383ffff */
.L_x_127:
[----:B---3--:R3:W4:Y:S02]  /*aee0*/  SYNCS.PHASECHK.TRANS64.TRYWAIT P0, [R3+URZ+0x80], R0 ;  /* 0x00008000030075a7 */ /* 0x00872400080011ff */
[----:B----4-:R-:W-:Y:S05]  /*aef0*/  @!P0 NANOSLEEP.SYNCS 0x989680 ;  /* 0x009896800000895d */ /* 0x010fea0003900000 */
[----:B------:R-:W4:Y:S02]  /*af00*/  @!P0 SYNCS.PHASECHK.TRANS64 P0, [R3+URZ+0x80], R0 ;  /* 0x00008000030085a7 */ /* 0x000f2400080010ff */
[----:B----4-:R-:W-:Y:S05]  /*af10*/  @!P0 BRA `(.L_x_127) ;  /* 0xfffffffc00f08947 */ /* 0x010fea000383ffff */
[----:B------:R-:W-:Y:S05]  /*af20*/  BRA `(.L_x_126) ;  /* 0xffffffc800887947 */ /* 0x000fea000383ffff */
.L_x_135:
[----:B-1----:R1:W4:Y:S02]  /*af30*/  SYNCS.PHASECHK.TRANS64.TRYWAIT P0, [R62+URZ+0x80], R5 ;  /* 0x000080053e0075a7 */ /* 0x00232400080011ff */
[----:B----4-:R-:W-:Y:S05]  /*af40*/  @!P0 NANOSLEEP.SYNCS 0x989680 ;  /* 0x009896800000895d */ /* 0x010fea0003900000 */
[----:B------:R-:W4:Y:S02]  /*af50*/  @!P0 SYNCS.PHASECHK.TRANS64 P0, [R62+URZ+0x80], R5 ;  /* 0x000080053e0085a7 */ /* 0x000f2400080010ff */
[----:B----4-:R-:W-:Y:S05]  /*af60*/  @!P0 BRA `(.L_x_135) ;  /* 0xfffffffc00f08947 */ /* 0x010fea000383ffff */
[----:B------:R-:W-:Y:S05]  /*af70*/  BRA `(.L_x_134) ;  /* 0xffffffd400a07947 */ /* 0x000fea000383ffff */
.L_x_143:
[----:B-1----:R1:W4:Y:S02]  /*af80*/  SYNCS.PHASECHK.TRANS64.TRYWAIT P0, [R61+URZ+0x80], R4 ;  /* 0x000080043d0075a7 */ /* 0x00232400080011ff */
[----:B----4-:R-:W-:Y:S05]  /*af90*/  @!P0 NANOSLEEP.SYNCS 0x989680 ;  /* 0x009896800000895d */ /* 0x010fea0003900000 */
[----:B------:R-:W4:Y:S02]  /*afa0*/  @!P0 SYNCS.PHASECHK.TRANS64 P0, [R61+URZ+0x80], R4 ;  /* 0x000080043d0085a7 */ /* 0x000f2400080010ff */
[----:B----4-:R-:W-:Y:S05]  /*afb0*/  @!P0 BRA `(.L_x_143) ;  /* 0xfffffffc00f08947 */ /* 0x010fea000383ffff */
[----:B------:R-:W-:Y:S05]  /*afc0*/  BRA `(.L_x_142) ;  /* 0xffffffe000b47947 */ /* 0x000fea000383ffff */
        .weak           $__internal_0_$__cuda_sm10x_tcgen05_guardrail_trap_col_being_dealloced_not_returned_by_alloc
        .type           $__internal_0_$__cuda_sm10x_tcgen05_guardrail_trap_col_being_dealloced_not_returned_by_alloc,@function
        .size           $__internal_0_$__cuda_sm10x_tcgen05_guardrail_trap_col_being_dealloced_not_returned_by_alloc,($__internal_1_$__cuda_sm10x_tcgen05_guardrail_trap_phase_invalid_during_alloc - $__internal_0_$__cuda_sm10x_tcgen05_guardrail_trap_col_being_dealloced_not_returned_by_alloc)
$__internal_0_$__cuda_sm10x_tcgen05_guardrail_trap_col_being_dealloced_not_returned_by_alloc:
[----:B------:R-:W-:Y:S05]  /*afd0*/  BPT.TRAP 0x1 ;  /* 0x000000040000795c */ /* 0x000fea0000300000 */
[----:B------:R-:W-:-:S04]  /*afe0*/  HFMA2 R3, -RZ, RZ, 0, 0 ;  /* 0x00000000ff037431 */ /* 0x000fc800000001ff */
[----:B------:R-:W-:Y:S05]  /*aff0*/  RET.REL.NODEC R2 `(_ZN7cutlass13device_kernelINS_4gemm6kernel13GemmUniversalIN4cute5tupleIJiiiiEEENS1_10collective13CollectiveMmaINS1_35MainloopSm100TmaUmmaWarpSpecializedILi8ELi2ELi4ENS5_IJNS4_1CILi4EEENSA_ILi1EEESC_EEEEENS5_IJNSA_ILi128EEENSA_ILi256EEENSA_ILi64EEEEEENS_10bfloat16_tENS5_IJlSC_lEEESJ_SK_NS4_8TiledMMAINS4_8MMA_AtomIJNS4_26SM100_MMA_F16BF16_2x1SM_SSISJ_SJ_fLi128ELi256ELNS4_4UMMA5MajorE0ELSP_0ELNSO_7ScaleInE0ELSQ_0EEEEEENS4_6LayoutINS5_IJSC_SC_SC_EEENS5_IJNSA_ILi0EEESV_SV_EEEEENS5_IJNS4_10UnderscoreESY_SY_EEEEENS4_18SM100_TMA_2SM_LOADENS4_14ComposedLayoutINS4_7SwizzleILi3ELi4ELi3EEENS4_18smem_ptr_flag_bitsILi16EEENST_INS5_IJNSA_ILi8EEESH_EEENS5_IJSH_SC_EEEEEEEvNS4_8identityENS4_28SM100_TMA_2SM_LOAD_MULTICASTES1B_vS1C_EENS_8epilogue10collective18CollectiveEpilogueINS1F_23Sm100TmaWarpSpecializedILi4ELi2ELi32ELb1ELb0EEEJNS5_IJSH_SG_SH_EEENS5_IJNST_ISH_SC_EENST_INS5_IJNSA_ILi32EEENSA_ILi2EEEEEENS5_IJSC_SF_EEEEEEEESJ_SK_SJ_SK_NS1F_6fusion15FusionCallbacksIS1J_NS1S_17LinearCombinationISJ_fSJ_fLNS_15FloatRoundStyleE2EEES1K_S1R_JEEENS4_5SM1004TMEM4LOAD26SM100_TMEM_LOAD_32dp32b32xENS4_13SM90_TMA_LOADENS12_INS13_ILi2ELi4ELi3EEES16_NST_INS5_IJS17_S1M_EEENS5_IJS1M_SC_EEEEEEENS4_39AutoVectorizingCopyWithAssumedAlignmentILi128EEENS4_14SM90_TMA_STOREES27_S29_S29_EEEvvEEEEvNT_6ParamsE) ;  /* 0xffffff5002007950 */ /* 0x000fea0003c3ffff */
        .weak           $__internal_1_$__cuda_sm10x_tcgen05_guardrail_trap_phase_invalid_during_alloc
        .type           $__internal_1_$__cuda_sm10x_tcgen05_guardrail_trap_phase_invalid_during_alloc,@function
        .size           $__internal_1_$__cuda_sm10x_tcgen05_guardrail_trap_phase_invalid_during_alloc,($__internal_2_$__cuda_sm10x_tcgen05_guardrail_trap_unallocated_columns_being_dealloced - $__internal_1_$__cuda_sm10x_tcgen05_guardrail_trap_phase_invalid_during_alloc)
$__internal_1_$__cuda_sm10x_tcgen05_guardrail_trap_phase_invalid_during_alloc:
[----:B------:R-:W-:Y:S05]  /*b000*/  BPT.TRAP 0x1 ;  /* 0x000000040000795c */ /* 0x000fea0000300000 */
[----:B------:R-:W-:-:S04]  /*b010*/  MOV R5, 0x0 ;  /* 0x0000000000057802 */ /* 0x000fc80000000f00 */
[----:B------:R-:W-:Y:S05]  /*b020*/  RET.REL.NODEC R4 `(_ZN7cutlass13device_kernelINS_4gemm6kernel13GemmUniversalIN4cute5tupleIJiiiiEEENS1_10collective13CollectiveMmaINS1_35MainloopSm100TmaUmmaWarpSpecializedILi8ELi2ELi4ENS5_IJNS4_1CILi4EEENSA_ILi1EEESC_EEEEENS5_IJNSA_ILi128EEENSA_ILi256EEENSA_ILi64EEEEEENS_10bfloat16_tENS5_IJlSC_lEEESJ_SK_NS4_8TiledMMAINS4_8MMA_AtomIJNS4_26SM100_MMA_F16BF16_2x1SM_SSISJ_SJ_fLi128ELi256ELNS4_4UMMA5MajorE0ELSP_0ELNSO_7ScaleInE0ELSQ_0EEEEEENS4_6LayoutINS5_IJSC_SC_SC_EEENS5_IJNSA_ILi0EEESV_SV_EEEEENS5_IJNS4_10UnderscoreESY_SY_EEEEENS4_18SM100_TMA_2SM_LOADENS4_14ComposedLayoutINS4_7SwizzleILi3ELi4ELi3EEENS4_18smem_ptr_flag_bitsILi16EEENST_INS5_IJNSA_ILi8EEESH_EEENS5_IJSH_SC_EEEEEEEvNS4_8identityENS4_28SM100_TMA_2SM_LOAD_MULTICASTES1B_vS1C_EENS_8epilogue10collective18CollectiveEpilogueINS1F_23Sm100TmaWarpSpecializedILi4ELi2ELi32ELb1ELb0EEEJNS5_IJSH_SG_SH_EEENS5_IJNST_ISH_SC_EENST_INS5_IJNSA_ILi32EEENSA_ILi2EEEEEENS5_IJSC_SF_EEEEEEEESJ_SK_SJ_SK_NS1F_6fusion15FusionCallbacksIS1J_NS1S_17LinearCombinationISJ_fSJ_fLNS_15FloatRoundStyleE2EEES1K_S1R_JEEENS4_5SM1004TMEM4LOAD26SM100_TMEM_LOAD_32dp32b32xENS4_13SM90_TMA_LOADENS12_INS13_ILi2ELi4ELi3EEES16_NST_INS5_IJS17_S1M_EEENS5_IJS1M_SC_EEEEEEENS4_39AutoVectorizingCopyWithAssumedAlignmentILi128EEENS4_14SM90_TMA_STOREES27_S29_S29_EEEvvEEEEvNT_6ParamsE) ;  /* 0xffffff4c04f47950 */ /* 0x000fea0003c3ffff */
        .weak           $__internal_2_$__cuda_sm10x_tcgen05_guardrail_trap_unallocated_columns_being_dealloced
        .type           $__internal_2_$__cuda_sm10x_tcgen05_guardrail_trap_unallocated_columns_being_dealloced,@function
        .size           $__internal_2_$__cuda_sm10x_tcgen05_guardrail_trap_unallocated_columns_being_dealloced,(.L_x_209 - $__internal_2_$__cuda_sm10x_tcgen05_guardrail_trap_unallocated_columns_being_dealloced)
$__internal_2_$__cuda_sm10x_tcgen05_guardrail_trap_unallocated_columns_being_dealloced:
[----:B------:R-:W-:Y:S05]  /*b030*/  BPT.TRAP 0x1 ;  /* 0x000000040000795c */ /* 0x000fea0000300000 */
[----:B------:R-:W-:-:S04]  /*b040*/  HFMA2 R3, -RZ, RZ, 0, 0 ;  /* 0x00000000ff037431 */ /* 0x000fc800000001ff */
[----:B------:R-:W-:Y:S05]  /*b050*/  RET.REL.NODEC R2 `(_ZN7cutlass13device_kernelINS_4gemm6kernel13GemmUniversalIN4cute5tupleIJiiiiEEENS1_10collective13CollectiveMmaINS1_35MainloopSm100TmaUmmaWarpSpecializedILi8ELi2ELi4ENS5_IJNS4_1CILi4EEENSA_ILi1EEESC_EEEEENS5_IJNSA_ILi128EEENSA_ILi256EEENSA_ILi64EEEEEENS_10bfloat16_tENS5_IJlSC_lEEESJ_SK_NS4_8TiledMMAINS4_8MMA_AtomIJNS4_26SM100_MMA_F16BF16_2x1SM_SSISJ_SJ_fLi128ELi256ELNS4_4UMMA5MajorE0ELSP_0ELNSO_7ScaleInE0ELSQ_0EEEEEENS4_6LayoutINS5_IJSC_SC_SC_EEENS5_IJNSA_ILi0EEESV_SV_EEEEENS5_IJNS4_10UnderscoreESY_SY_EEEEENS4_18SM100_TMA_2SM_LOADENS4_14ComposedLayoutINS4_7SwizzleILi3ELi4ELi3EEENS4_18smem_ptr_flag_bitsILi16EEENST_INS5_IJNSA_ILi8EEESH_EEENS5_IJSH_SC_EEEEEEEvNS4_8identityENS4_28SM100_TMA_2SM_LOAD_MULTICASTES1B_vS1C_EENS_8epilogue10collective18CollectiveEpilogueINS1F_23Sm100TmaWarpSpecializedILi4ELi2ELi32ELb1ELb0EEEJNS5_IJSH_SG_SH_EEENS5_IJNST_ISH_SC_EENST_INS5_IJNSA_ILi32EEENSA_ILi2EEEEEENS5_IJSC_SF_EEEEEEEESJ_SK_SJ_SK_NS1F_6fusion15FusionCallbacksIS1J_NS1S_17LinearCombinationISJ_fSJ_fLNS_15FloatRoundStyleE2EEES1K_S1R_JEEENS4_5SM1004TMEM4LOAD26SM100_TMEM_LOAD_32dp32b32xENS4_13SM90_TMA_LOADENS12_INS13_ILi2ELi4ELi3EEES16_NST_INS5_IJS17_S1M_EEENS5_IJS1M_SC_EEEEEEENS4_39AutoVectorizingCopyWithAssumedAlignmentILi128EEENS4_14SM90_TMA_STOREES27_S29_S29_EEEvvEEEEvNT_6ParamsE) ;  /* 0xffffff4c02e87950 */ /* 0x000fea0003c3ffff */
.L_x_208:
[----:B------:R-:W-:-:S00]  /*b060*/  BRA `(.L_x_208) ;  /* 0xfffffffc00fc7947 */ /* 0x000fc0000383ffff */
[----:B------:R-:W-:-:S00]  /*b070*/  NOP ;  /* 0x0000000000007918 */ /* 0x000fc00000000000 */
        /* <DEDUP_REMOVED lines=8> */
.L_x_209:


//--------------------- .nv.global.init           --------------------------
	.section	.nv.global.init,"aw",@progbits
.nv.global.init:
	.type		$str$27,@object
	.size		$str$27,($str$28 - $str$27)
$str$27:
        /*0000*/ 	.byte	0x28, 0x61, 0x64, 0x64, 0x72, 0x65, 0x73, 0x73, 0x20, 0x26, 0x20, 0x6d, 0x61, 0x73, 0x6b, 0x29
        /*0010*/ 	.byte	0x20, 0x3d, 0x3d, 0x20, 0x30, 0x00
	.type		$str$28,@object
	.size		$str$28,($str$26 - $str$28)
$str$28:
        /*0016*/ 	.byte	0x2f, 0x74, 0x6d, 0x70, 0x2f, 0x63, 0x75, 0x74, 0x6c, 0x61, 0x73, 0x73, 0x5f, 0x73, 0x77, 0x65
        /*0026*/ 	.byte	0x65, 0x70, 0x5f, 0x73, 0x72, 0x63, 0x2f, 0x69, 0x6e, 0x63, 0x6c, 0x75, 0x64, 0x65, 0x2f, 0x63
        /*0036*/ 	.byte	0x75, 0x74, 0x65, 0x2f, 0x70, 0x6f, 0x69, 0x6e, 0x74, 0x65, 0x72, 0x5f, 0x66, 0x6c, 0x61, 0x67
        /*0046*/ 	.byte	0x67, 0x65, 0x64, 0x2e, 0x68, 0x70, 0x70, 0x00
	.type		$str$26,@object
	.size		$str$26,($str$25 - $str$26)
$str$26:
        /*004e*/ 	.byte	0x2f, 0x74, 0x6d, 0x70, 0x2f, 0x63, 0x75, 0x74, 0x6c, 0x61, 0x73, 0x73, 0x5f, 0x73, 0x77, 0x65
        /*005e*/ 	.byte	0x65, 0x70, 0x5f, 0x73, 0x72, 0x63, 0x2f, 0x69, 0x6e, 0x63, 0x6c, 0x75, 0x64, 0x65, 0x2f, 0x63
        /*006e*/ 	.byte	0x75, 0x74, 0x65, 0x2f, 0x61, 0x74, 0x6f, 0x6d, 0x2f, 0x63, 0x6f, 0x70, 0x79, 0x5f, 0x74, 0x72
        /*007e*/ 	.byte	0x61, 0x69, 0x74, 0x73, 0x5f, 0x73, 0x6d, 0x31, 0x30, 0x30, 0x2e, 0x68, 0x70, 0x70, 0x00
	.type		$str$25,@object
	.size		$str$25,(__unnamed_1 - $str$25)
$str$25:
        /*008d*/ 	.byte	0x28, 0x28, 0x75, 0x69, 0x6e, 0x74, 0x33, 0x32, 0x5f, 0x74, 0x28, 0x74, 0x68, 0x72, 0x65, 0x61
        /*009d*/ 	.byte	0x64, 0x49, 0x64, 0x78, 0x2e, 0x78, 0x29, 0x20, 0x2f, 0x20, 0x33, 0x32, 0x29, 0x20, 0x25, 0x20
        /*00ad*/ 	.byte	0x34, 0x29, 0x20, 0x3d, 0x3d, 0x20, 0x28, 0x28, 0x28, 0x74, 0x6d, 0x65, 0x6d, 0x5f, 0x61, 0x64
        /*00bd*/ 	.byte	0x64, 0x72, 0x20, 0x3e, 0x3e, 0x20, 0x31, 0x36, 0x29, 0x20, 0x2f, 0x20, 0x33, 0x32, 0x29, 0x20
        /*00cd*/ 	.byte	0x25, 0x20, 0x34, 0x29, 0x00
	.type		__unnamed_1,@object
	.size		__unnamed_1,(__unnamed_2 - __unnamed_1)
__unnamed_1:
        /*00d2*/ 	.byte	0x61, 0x75, 0x74, 0x6f, 0x20, 0x63, 0x75, 0x74, 0x65, 0x3a, 0x3a, 0x61, 0x73, 0x5f, 0x70, 0x6f
        /* <DEDUP_REMOVED lines=24> */
        /*0262*/ 	.byte	0x43, 0x3c, 0x34, 0x30, 0x39, 0x36, 0x3e, 0x3e, 0x3e, 0x3e, 0x5d, 0x00
	.type		__unnamed_2,@object
	.size		__unnamed_2,(.L_2 - __unnamed_2)
__unnamed_2:
        /* <DEDUP_REMOVED lines=42> */
        /*050e*/ 	.byte	0x3e, 0x3e, 0x5d, 0x00
.L_2:


//--------------------- .nv.shared._ZN7cutlass13device_kernelINS_4gemm6kernel13GemmUniversalIN4cute5tupleIJiiiiEEENS1_10collective13CollectiveMmaINS1_35MainloopSm100TmaUmmaWarpSpecializedILi8ELi2ELi4ENS5_IJNS4_1CILi4EEENSA_ILi1EEESC_EEEEENS5_IJNSA_ILi128EEENSA_ILi256EEENSA_ILi64EEEEEENS_10bfloat16_tENS5_IJlSC_lEEESJ_SK_NS4_8TiledMMAINS4_8MMA_AtomIJNS4_26SM100_MMA_F16BF16_2x1SM_SSISJ_SJ_fLi128ELi256ELNS4_4UMMA5MajorE0ELSP_0ELNSO_7ScaleInE0ELSQ_0EEEEEENS4_6LayoutINS5_IJSC_SC_SC_EEENS5_IJNSA_ILi0EEESV_SV_EEEEENS5_IJNS4_10UnderscoreESY_SY_EEEEENS4_18SM100_TMA_2SM_LOADENS4_14ComposedLayoutINS4_7SwizzleILi3ELi4ELi3EEENS4_18smem_ptr_flag_bitsILi16EEENST_INS5_IJNSA_ILi8EEESH_EEENS5_IJSH_SC_EEEEEEEvNS4_8identityENS4_28SM100_TMA_2SM_LOAD_MULTICASTES1B_vS1C_EENS_8epilogue10collective18CollectiveEpilogueINS1F_23Sm100TmaWarpSpecializedILi4ELi2ELi32ELb1ELb0EEEJNS5_IJSH_SG_SH_EEENS5_IJNST_ISH_SC_EENST_INS5_IJNSA_ILi32EEENSA_ILi2EEEEEENS5_IJSC_SF_EEEEEEEESJ_SK_SJ_SK_NS1F_6fusion15FusionCallbacksIS1J_NS1S_17LinearCombinationISJ_fSJ_fLNS_15FloatRoundStyleE2EEES1K_S1R_JEEENS4_5SM1004TMEM4LOAD26SM100_TMEM_LOAD_32dp32b32xENS4_13SM90_TMA_LOADENS12_INS13_ILi2ELi4ELi3EEES16_NST_INS5_IJS17_S1M_EEENS5_IJS1M_SC_EEEEEEENS4_39AutoVectorizingCopyWithAssumedAlignmentILi128EEENS4_14SM90_TMA_STOREES27_S29_S29_EEEvvEEEEvNT_6ParamsE --------------------------
	.section	.nv.shared._ZN7cutlass13device_kernelINS_4gemm6kernel13GemmUniversalIN4cute5tupleIJiiiiEEENS1_10collective13CollectiveMmaINS1_35MainloopSm100TmaUmmaWarpSpecializedILi8ELi2ELi4ENS5_IJNS4_1CILi4EEENSA_ILi1EEESC_EEEEENS5_IJNSA_ILi128EEENSA_ILi256EEENSA_ILi64EEEEEENS_10bfloat16_tENS5_IJlSC_lEEESJ_SK_NS4_8TiledMMAINS4_8MMA_AtomIJNS4_26SM100_MMA_F16BF16_2x1SM_SSISJ_SJ_fLi128ELi256ELNS4_4UMMA5MajorE0ELSP_0ELNSO_7ScaleInE0ELSQ_0EEEEEENS4_6LayoutINS5_IJSC_SC_SC_EEENS5_IJNSA_ILi0EEESV_SV_EEEEENS5_IJNS4_10UnderscoreESY_SY_EEEEENS4_18SM100_TMA_2SM_LOADENS4_14ComposedLayoutINS4_7SwizzleILi3ELi4ELi3EEENS4_18smem_ptr_flag_bitsILi16EEENST_INS5_IJNSA_ILi8EEESH_EEENS5_IJSH_SC_EEEEEEEvNS4_8identityENS4_28SM100_TMA_2SM_LOAD_MULTICASTES1B_vS1C_EENS_8epilogue10collective18CollectiveEpilogueINS1F_23Sm100TmaWarpSpecializedILi4ELi2ELi32ELb1ELb0EEEJNS5_IJSH_SG_SH_EEENS5_IJNST_ISH_SC_EENST_INS5_IJNSA_ILi32EEENSA_ILi2EEEEEENS5_IJSC_SF_EEEEEEEESJ_SK_SJ_SK_NS1F_6fusion15FusionCallbacksIS1J_NS1S_17LinearCombinationISJ_fSJ_fLNS_15FloatRoundStyleE2EEES1K_S1R_JEEENS4_5SM1004TMEM4LOAD26SM100_TMEM_LOAD_32dp32b32xENS4_13SM90_TMA_LOADENS12_INS13_ILi2ELi4ELi3EEES16_NST_INS5_IJS17_S1M_EEENS5_IJS1M_SC_EEEEEEENS4_39AutoVectorizingCopyWithAssumedAlignmentILi128EEENS4_14SM90_TMA_STOREES27_S29_S29_EEEvvEEEEvNT_6ParamsE,"aw",@nobits
	.sectionflags	@""
	.align	16
	.zero		1024


//--------------------- .nv.shared.reserved.0     --------------------------
	.section	.nv.shared.reserved.0,"aw",@nobits
	.weak		__nv_reservedSMEM_offset_0_alias
	.size		__nv_reservedSMEM_offset_0_alias, 0, 64
	.other		__nv_reservedSMEM_offset_0_alias,@"STO_CUDA_RESERVED_SHARED STV_DEFAULT"
__nv_reservedSMEM_offset_0_alias:
	.zero		0
.nv.shared.reserved.0:
	.zero		64
	.weak		__nv_reservedSMEM_tcgen05_partition
	.type		__nv_reservedSMEM_tcgen05_partition,@object
	.size		__nv_reservedSMEM_tcgen05_partition,(.L_0 - __nv_reservedSMEM_tcgen05_partition)
__nv_reservedSMEM_tcgen05_partition:
	.zero		32
.L_0:


//--------------------- .nv.global                --------------------------
	.section	.nv.global,"aw",@nobits
.nv.global:
	.type		_ZN40_INTERNAL_b985ab71_4_k_cu_d91f7bfb_253324cute1_E,@object
	.size		_ZN40_INTERNAL_b985ab71_4_k_cu_d91f7bfb_253324cute1_E,(_ZN40_INTERNAL_b985ab71_4_k_cu_d91f7bfb_253324cuda3std3__45__cpo6cbeginE - _ZN40_INTERNAL_b985ab71_4_k_cu_d91f7bfb_253324cute1_E)
_ZN40_INTERNAL_b985ab71_4_k_cu_d91f7bfb_253324cute1_E:
	.zero		1
	.type		_ZN40_INTERNAL_b985ab71_4_k_cu_d91f7bfb_253324cuda3std3__45__cpo6cbeginE,@object
	.size		_ZN40_INTERNAL_b985ab71_4_k_cu_d91f7bfb_253324cuda3std3__45__cpo6cbeginE,(_ZN40_INTERNAL_b985ab71_4_k_cu_d91f7bfb_253324cuda3std3__48in_placeE - _ZN40_INTERNAL_b985ab71_4_k_cu_d91f7bfb_253324cuda3std3__45__cpo6cbeginE)
_ZN40_INTERNAL_b985ab71_4_k_cu_d91f7bfb_253324cuda3std3__45__cpo6cbeginE:
	.zero		1
	.type		_ZN40_INTERNAL_b985ab71_4_k_cu_d91f7bfb_253324cuda3std3__48in_placeE,@object
	.size		_ZN40_INTERNAL_b985ab71_4_k_cu_d91f7bfb_253324cuda3std3__48in_placeE,(_ZN40_INTERNAL_b985ab71_4_k_cu_d91f7bfb_253324cuda3std6ranges3__45__cpo9iter_moveE - _ZN40_INTERNAL_b985ab71_4_k_cu_d91f7bfb_253324cuda3std3__48in_placeE)
_ZN40_INTERNAL_b985ab71_4_k_cu_d91f7bfb_253324cuda3std3__48in_placeE:
	.zero		1
	.type		_ZN40_INTERNAL_b985ab71_4_k_cu_d91f7bfb_253324cuda3std6ranges3__45__cpo9iter_moveE,@object
	.size		_ZN40_INTERNAL_b985ab71_4_k_cu_d91f7bfb_253324cuda3std6ranges3__45__cpo9iter_moveE,(_ZN40_INTERNAL_b985ab71_4_k_cu_d91f7bfb_253324cuda3std3__45__cpo5beginE - _ZN40_INTERNAL_b985ab71_4_k_cu_d91f7bfb_253324cuda3std6ranges3__45__cpo9iter_moveE)
_ZN40_INTERNAL_b985ab71_4_k_cu_d91f7bfb_253324cuda3std6ranges3__45__cpo9iter_moveE:
	.zero		1
	.type		_ZN40_INTERNAL_b985ab71_4_k_cu_d91f7bfb_253324cuda3std3__45__cpo5beginE,@object
	.size		_ZN40_INTERNAL_b985ab71_4_k_cu_d91f7bfb_253324cuda3std3__45__cpo5beginE,(_ZN40_INTERNAL_b985ab71_4_k_cu_d91f7bfb_253324cuda3std3__442_GLOBAL__N__b985ab71_4_k_cu_d91f7bfb_253326ignoreE - _ZN40_INTERNAL_b985ab71_4_k_cu_d91f7bfb_253324cuda3std3__45__cpo5beginE)
_ZN40_INTERNAL_b985ab71_4_k_cu_d91f7bfb_253324cuda3std3__45__cpo5beginE:
	.zero		1
	.type		_ZN40_INTERNAL_b985ab71_4_k_cu_d91f7bfb_253324cuda3std3__442_GLOBAL__N__b985ab71_4_k_cu_d91f7bfb_253326ignoreE,@object
	.size		_ZN40_INTERNAL_b985ab71_4_k_cu_d91f7bfb_253324cuda3std3__442_GLOBAL__N__b985ab71_4_k_cu_d91f7bfb_253326ignoreE,(_ZN40_INTERNAL_b985ab71_4_k_cu_d91f7bfb_253324cute7productE - _ZN40_INTERNAL_b985ab71_4_k_cu_d91f7bfb_253324cuda3std3__442_GLOBAL__N__b985ab71_4_k_cu_d91f7bfb_253326ignoreE)
_ZN40_INTERNAL_b985ab71_4_k_cu_d91f7bfb_253324cuda3std3__442_GLOBAL__N__b985ab71_4_k_cu_d91f7bfb_253326ignoreE:
	.zero		1
	.type		_ZN40_INTERNAL_b985ab71_4_k_cu_d91f7bfb_253324cute7productE,@object
	.size		_ZN40_INTERNAL_b985ab71_4_k_cu_d91f7bfb_253324cute7productE,(_ZN40_INTERNAL_b985ab71_4_k_cu_d91f7bfb_253324cuda3std3__45__cpo3endE - _ZN40_INTERNAL_b985ab71_4_k_cu_d91f7bfb_253324cute7productE)
_ZN40_INTERNAL_b985ab71_4_k_cu_d91f7bfb_253324cute7productE:
	.zero		1
	.type		_ZN40_INTERNAL_b985ab71_4_k_cu_d91f7bfb_253324cuda3std3__45__cpo3endE,@object
	.size		_ZN40_INTERNAL_b985ab71_4_k_cu_d91f7bfb_253324cuda3std3__45__cpo3endE,(_ZN40_INTERNAL_b985ab71_4_k_cu_d91f7bfb_253324cuda3std3__419piecewise_constructE - _ZN40_INTERNAL_b985ab71_4_k_cu_d91f7bfb_253324cuda3std3__45__cpo3endE)
_ZN40_INTERNAL_b985ab71_4_k_cu_d91f7bfb_253324cuda3std3__45__cpo3endE:
	.zero		1
	.type		_ZN40_INTERNAL_b985ab71_4_k_cu_d91f7bfb_253324cuda3std3__419piecewise_constructE,@object
	.size		_ZN40_INTERNAL_b985ab71_4_k_cu_d91f7bfb_253324cuda3std3__419piecewise_constructE,(_ZN40_INTERNAL_b985ab71_4_k_cu_d91f7bfb_253324cuda3std3__45__cpo4cendE - _ZN40_INTERNAL_b985ab71_4_k_cu_d91f7bfb_253324cuda3std3__419piecewise_constructE)
_ZN40_INTERNAL_b985ab71_4_k_cu_d91f7bfb_253324cuda3std3__419piecewise_constructE:
	.zero		1
	.type		_ZN40_INTERNAL_b985ab71_4_k_cu_d91f7bfb_253324cuda3std3__45__cpo4cendE,@object
	.size		_ZN40_INTERNAL_b985ab71_4_k_cu_d91f7bfb_253324cuda3std3__45__cpo4cendE,(_ZN40_INTERNAL_b985ab71_4_k_cu_d91f7bfb_253324cuda3std6ranges3__45__cpo4swapE - _ZN40_INTERNAL_b985ab71_4_k_cu_d91f7bfb_253324cuda3std3__45__cpo4cendE)
_ZN40_INTERNAL_b985ab71_4_k_cu_d91f7bfb_253324cuda3std3__45__cpo4cendE:
	.zero		1
	.type		_ZN40_INTERNAL_b985ab71_4_k_cu_d91f7bfb_253324cuda3std6ranges3__45__cpo4swapE,@object
	.size		_ZN40_INTERNAL_b985ab71_4_k_cu_d91f7bfb_253324cuda3std6ranges3__45__cpo4swapE,(.L_10 - _ZN40_INTERNAL_b985ab71_4_k_cu_d91f7bfb_253324cuda3std6ranges3__45__cpo4swapE)
_ZN40_INTERNAL_b985ab71_4_k_cu_d91f7bfb_253324cuda3std6ranges3__45__cpo4swapE:
	.zero		1
.L_10:


//--------------------- .nv.constant0._ZN7cutlass13device_kernelINS_4gemm6kernel13GemmUniversalIN4cute5tupleIJiiiiEEENS1_10collective13CollectiveMmaINS1_35MainloopSm100TmaUmmaWarpSpecializedILi8ELi2ELi4ENS5_IJNS4_1CILi4EEENSA_ILi1EEESC_EEEEENS5_IJNSA_ILi128EEENSA_ILi256EEENSA_ILi64EEEEEENS_10bfloat16_tENS5_IJlSC_lEEESJ_SK_NS4_8TiledMMAINS4_8MMA_AtomIJNS4_26SM100_MMA_F16BF16_2x1SM_SSISJ_SJ_fLi128ELi256ELNS4_4UMMA5MajorE0ELSP_0ELNSO_7ScaleInE0ELSQ_0EEEEEENS4_6LayoutINS5_IJSC_SC_SC_EEENS5_IJNSA_ILi0EEESV_SV_EEEEENS5_IJNS4_10UnderscoreESY_SY_EEEEENS4_18SM100_TMA_2SM_LOADENS4_14ComposedLayoutINS4_7SwizzleILi3ELi4ELi3EEENS4_18smem_ptr_flag_bitsILi16EEENST_INS5_IJNSA_ILi8EEESH_EEENS5_IJSH_SC_EEEEEEEvNS4_8identityENS4_28SM100_TMA_2SM_LOAD_MULTICASTES1B_vS1C_EENS_8epilogue10collective18CollectiveEpilogueINS1F_23Sm100TmaWarpSpecializedILi4ELi2ELi32ELb1ELb0EEEJNS5_IJSH_SG_SH_EEENS5_IJNST_ISH_SC_EENST_INS5_IJNSA_ILi32EEENSA_ILi2EEEEEENS5_IJSC_SF_EEEEEEEESJ_SK_SJ_SK_NS1F_6fusion15FusionCallbacksIS1J_NS1S_17LinearCombinationISJ_fSJ_fLNS_15FloatRoundStyleE2EEES1K_S1R_JEEENS4_5SM1004TMEM4LOAD26SM100_TMEM_LOAD_32dp32b32xENS4_13SM90_TMA_LOADENS12_INS13_ILi2ELi4ELi3EEES16_NST_INS5_IJS17_S1M_EEENS5_IJS1M_SC_EEEEEEENS4_39AutoVectorizingCopyWithAssumedAlignmentILi128EEENS4_14SM90_TMA_STOREES27_S29_S29_EEEvvEEEEvNT_6ParamsE --------------------------
	.section	.nv.constant0._ZN7cutlass13device_kernelINS_4gemm6kernel13GemmUniversalIN4cute5tupleIJiiiiEEENS1_10collective13CollectiveMmaINS1_35MainloopSm100TmaUmmaWarpSpecializedILi8ELi2ELi4ENS5_IJNS4_1CILi4EEENSA_ILi1EEESC_EEEEENS5_IJNSA_ILi128EEENSA_ILi256EEENSA_ILi64EEEEEENS_10bfloat16_tENS5_IJlSC_lEEESJ_SK_NS4_8TiledMMAINS4_8MMA_AtomIJNS4_26SM100_MMA_F16BF16_2x1SM_SSISJ_SJ_fLi128ELi256ELNS4_4UMMA5MajorE0ELSP_0ELNSO_7ScaleInE0ELSQ_0EEEEEENS4_6LayoutINS5_IJSC_SC_SC_EEENS5_IJNSA_ILi0EEESV_SV_EEEEENS5_IJNS4_10UnderscoreESY_SY_EEEEENS4_18SM100_TMA_2SM_LOADENS4_14ComposedLayoutINS4_7SwizzleILi3ELi4ELi3EEENS4_18smem_ptr_flag_bitsILi16EEENST_INS5_IJNSA_ILi8EEESH_EEENS5_IJSH_SC_EEEEEEEvNS4_8identityENS4_28SM100_TMA_2SM_LOAD_MULTICASTES1B_vS1C_EENS_8epilogue10collective18CollectiveEpilogueINS1F_23Sm100TmaWarpSpecializedILi4ELi2ELi32ELb1ELb0EEEJNS5_IJSH_SG_SH_EEENS5_IJNST_ISH_SC_EENST_INS5_IJNSA_ILi32EEENSA_ILi2EEEEEENS5_IJSC_SF_EEEEEEEESJ_SK_SJ_SK_NS1F_6fusion15FusionCallbacksIS1J_NS1S_17LinearCombinationISJ_fSJ_fLNS_15FloatRoundStyleE2EEES1K_S1R_JEEENS4_5SM1004TMEM4LOAD26SM100_TMEM_LOAD_32dp32b32xENS4_13SM90_TMA_LOADENS12_INS13_ILi2ELi4ELi3EEES16_NST_INS5_IJS17_S1M_EEENS5_IJS1M_SC_EEEEEEENS4_39AutoVectorizingCopyWithAssumedAlignmentILi128EEENS4_14SM90_TMA_STOREES27_S29_S29_EEEvvEEEEvNT_6ParamsE,"a",@progbits
	.sectionflags	@""
	.align	4
.nv.constant0._ZN7cutlass13device_kernelINS_4gemm6kernel13GemmUniversalIN4cute5tupleIJiiiiEEENS1_10collective13CollectiveMmaINS1_35MainloopSm100TmaUmmaWarpSpecializedILi8ELi2ELi4ENS5_IJNS4_1CILi4EEENSA_ILi1EEESC_EEEEENS5_IJNSA_ILi128EEENSA_ILi256EEENSA_ILi64EEEEEENS_10bfloat16_tENS5_IJlSC_lEEESJ_SK_NS4_8TiledMMAINS4_8MMA_AtomIJNS4_26SM100_MMA_F16BF16_2x1SM_SSISJ_SJ_fLi128ELi256ELNS4_4UMMA5MajorE0ELSP_0ELNSO_7ScaleInE0ELSQ_0EEEEEENS4_6LayoutINS5_IJSC_SC_SC_EEENS5_IJNSA_ILi0EEESV_SV_EEEEENS5_IJNS4_10UnderscoreESY_SY_EEEEENS4_18SM100_TMA_2SM_LOADENS4_14ComposedLayoutINS4_7SwizzleILi3ELi4ELi3EEENS4_18smem_ptr_flag_bitsILi16EEENST_INS5_IJNSA_ILi8EEESH_EEENS5_IJSH_SC_EEEEEEEvNS4_8identityENS4_28SM100_TMA_2SM_LOAD_MULTICASTES1B_vS1C_EENS_8epilogue10collective18CollectiveEpilogueINS1F_23Sm100TmaWarpSpecializedILi4ELi2ELi32ELb1ELb0EEEJNS5_IJSH_SG_SH_EEENS5_IJNST_ISH_SC_EENST_INS5_IJNSA_ILi32EEENSA_ILi2EEEEEENS5_IJSC_SF_EEEEEEEESJ_SK_SJ_SK_NS1F_6fusion15FusionCallbacksIS1J_NS1S_17LinearCombinationISJ_fSJ_fLNS_15FloatRoundStyleE2EEES1K_S1R_JEEENS4_5SM1004TMEM4LOAD26SM100_TMEM_LOAD_32dp32b32xENS4_13SM90_TMA_LOADENS12_INS13_ILi2ELi4ELi3EEES16_NST_INS5_IJS17_S1M_EEENS5_IJS1M_SC_EEEEEEENS4_39AutoVectorizingCopyWithAssumedAlignmentILi128EEENS4_14SM90_TMA_STOREES27_S29_S29_EEEvvEEEEvNT_6ParamsE:
	.zero		2944


//--------------------- SYMBOLS --------------------------

	.type		.nv.reservedSmem.offset0,@object
	.size		.nv.reservedSmem.offset0,0x4
	.type		.nv.reservedSmem.cap,@object
	.size		.nv.reservedSmem.cap,0x4
	.type		__assertfail,@function
